	.target	sm_90a

	.elftype	@"ET_EXEC"


//--------------------- .note.nv.tkinfo           --------------------------
	.section	.note.nv.tkinfo,"",@"SHT_NOTE"
	.sectionflags	@"SHF_NOTE_NV_TKINFO"
	.tkinfo
        /*0018*/ 	.word	0x00000002
        /*0030*/ 	.string	""
        /*0030*/ 	.string	"ptxas"
        /*0030*/ 	.string	"Cuda compilation tools, release 13.0, V13.0.88"
        /*0030*/ 	.string	"Build cuda_13.0.r13.0/compiler.36424714_0"
        /*0030*/ 	.string	"-arch sm_90a -m 64 "



//--------------------- .note.nv.cuinfo           --------------------------
	.section	.note.nv.cuinfo,"",@"SHT_NOTE"
	.sectionflags	@"SHF_NOTE_NV_CUINFO"
        /*0018*/ 	.short	0x0002
        /*001a*/ 	.short	0x005a
        /*001c*/ 	.short	0x0082
	.zero		2


//--------------------- .nv.info                  --------------------------
	.section	.nv.info,"",@"SHT_CUDA_INFO"
	.align	4


	//----- nvinfo : EIATTR_REGCOUNT
	.align		4
        /*0000*/ 	.byte	0x04, 0x2f
        /*0002*/ 	.short	(.L_12 - .L_11)
	.align		4
.L_11:
        /*0004*/ 	.word	index@(_ZN7cutlass13device_kernelINS_4gemm6kernel13GemmUniversalIN4cute5tupleIJiiiiEEENS1_10collective13CollectiveMmaINS1_37MainloopSm90TmaGmmaWarpSpecializedFP8ILi9ENS5_IJNS4_1CILi1EEENSA_ILi4EEESB_EEENS1_35KernelTmaWarpSpecializedCooperativeEEENS5_IJNSA_ILi128EEENSA_ILi256EEENSA_ILi64EEEEEENS_12float_e4m3_tENS5_IJlSB_lEEESK_SL_NS4_8TiledMMAINS4_8MMA_AtomIJNS4_4SM904GMMA31MMA_64x256x32_F32E4M3E4M3_SS_TNILNSP_7ScaleInE1ELSR_1EEEEEENS4_6LayoutINS5_IJNSA_ILi2EEESB_SB_EEENS5_IJSB_NSA_ILi0EEESX_EEEEENS5_IJNS4_10UnderscoreES10_S10_EEEEENS4_23SM90_TMA_LOAD_MULTICASTENS4_14ComposedLayoutINS4_7SwizzleILi2ELi4ELi3EEENS4_18smem_ptr_flag_bitsILi8EEENSU_INS5_IJNSA_ILi8EEESI_EEENS5_IJSI_SB_EEEEEEEvNS4_8identityENS4_13SM90_TMA_LOADES1D_vS1E_EENS_8epilogue10collective6detail29Sm90TmaWarpSpecializedAdapterINS1I_15DefaultEpilogueISK_SL_SL_NS1H_6thread17LinearCombinationISK_Li1EffLNS1M_9ScaleType4KindE0ELNS_15FloatRoundStyleE2ESK_EENS1_15EpilogueDefaultEEEEEvvEEEEvNT_6ParamsE)
        /*0008*/ 	.word	0x000000a8


	//----- nvinfo : EIATTR_FRAME_SIZE
	.align		4
.L_12:
        /*000c*/ 	.byte	0x04, 0x11
        /*000e*/ 	.short	(.L_14 - .L_13)
	.align		4
.L_13:
        /*0010*/ 	.word	index@(_ZN7cutlass13device_kernelINS_4gemm6kernel13GemmUniversalIN4cute5tupleIJiiiiEEENS1_10collective13CollectiveMmaINS1_37MainloopSm90TmaGmmaWarpSpecializedFP8ILi9ENS5_IJNS4_1CILi1EEENSA_ILi4EEESB_EEENS1_35KernelTmaWarpSpecializedCooperativeEEENS5_IJNSA_ILi128EEENSA_ILi256EEENSA_ILi64EEEEEENS_12float_e4m3_tENS5_IJlSB_lEEESK_SL_NS4_8TiledMMAINS4_8MMA_AtomIJNS4_4SM904GMMA31MMA_64x256x32_F32E4M3E4M3_SS_TNILNSP_7ScaleInE1ELSR_1EEEEEENS4_6LayoutINS5_IJNSA_ILi2EEESB_SB_EEENS5_IJSB_NSA_ILi0EEESX_EEEEENS5_IJNS4_10UnderscoreES10_S10_EEEEENS4_23SM90_TMA_LOAD_MULTICASTENS4_14ComposedLayoutINS4_7SwizzleILi2ELi4ELi3EEENS4_18smem_ptr_flag_bitsILi8EEENSU_INS5_IJNSA_ILi8EEESI_EEENS5_IJSI_SB_EEEEEEEvNS4_8identityENS4_13SM90_TMA_LOADES1D_vS1E_EENS_8epilogue10collective6detail29Sm90TmaWarpSpecializedAdapterINS1I_15DefaultEpilogueISK_SL_SL_NS1H_6thread17LinearCombinationISK_Li1EffLNS1M_9ScaleType4KindE0ELNS_15FloatRoundStyleE2ESK_EENS1_15EpilogueDefaultEEEEEvvEEEEvNT_6ParamsE)
        /*0014*/ 	.word	0x00000100


	//----- nvinfo : EIATTR_MIN_STACK_SIZE
	.align		4
.L_14:
        /*0018*/ 	.byte	0x04, 0x12
        /*001a*/ 	.short	(.L_16 - .L_15)
	.align		4
.L_15:
        /*001c*/ 	.word	index@(_ZN7cutlass13device_kernelINS_4gemm6kernel13GemmUniversalIN4cute5tupleIJiiiiEEENS1_10collective13CollectiveMmaINS1_37MainloopSm90TmaGmmaWarpSpecializedFP8ILi9ENS5_IJNS4_1CILi1EEENSA_ILi4EEESB_EEENS1_35KernelTmaWarpSpecializedCooperativeEEENS5_IJNSA_ILi128EEENSA_ILi256EEENSA_ILi64EEEEEENS_12float_e4m3_tENS5_IJlSB_lEEESK_SL_NS4_8TiledMMAINS4_8MMA_AtomIJNS4_4SM904GMMA31MMA_64x256x32_F32E4M3E4M3_SS_TNILNSP_7ScaleInE1ELSR_1EEEEEENS4_6LayoutINS5_IJNSA_ILi2EEESB_SB_EEENS5_IJSB_NSA_ILi0EEESX_EEEEENS5_IJNS4_10UnderscoreES10_S10_EEEEENS4_23SM90_TMA_LOAD_MULTICASTENS4_14ComposedLayoutINS4_7SwizzleILi2ELi4ELi3EEENS4_18smem_ptr_flag_bitsILi8EEENSU_INS5_IJNSA_ILi8EEESI_EEENS5_IJSI_SB_EEEEEEEvNS4_8identityENS4_13SM90_TMA_LOADES1D_vS1E_EENS_8epilogue10collective6detail29Sm90TmaWarpSpecializedAdapterINS1I_15DefaultEpilogueISK_SL_SL_NS1H_6thread17LinearCombinationISK_Li1EffLNS1M_9ScaleType4KindE0ELNS_15FloatRoundStyleE2ESK_EENS1_15EpilogueDefaultEEEEEvvEEEEvNT_6ParamsE)
        /*0020*/ 	.word	0x00000100
.L_16:


//--------------------- .nv.compat                --------------------------
	.section	.nv.compat,"",@"SHT_CUDA_COMPAT_INFO"
	.align	4
        /*0000*/ 	.byte	0x02, 0x09, 0x01, 0x00, 0x02, 0x02, 0x04, 0x00, 0x02, 0x05, 0x05, 0x00, 0x03, 0x07, 0x01, 0x01
        /*0010*/ 	.byte	0x02, 0x03, 0x01, 0x00, 0x02, 0x06, 0x01, 0x00, 0x04, 0x0b, 0x08, 0x00, 0x00, 0x00, 0x00, 0x00
        /*0020*/ 	.byte	0x00, 0x00, 0x00, 0x00


//--------------------- .nv.info._ZN7cutlass13device_kernelINS_4gemm6kernel13GemmUniversalIN4cute5tupleIJiiiiEEENS1_10collective13CollectiveMmaINS1_37MainloopSm90TmaGmmaWarpSpecializedFP8ILi9ENS5_IJNS4_1CILi1EEENSA_ILi4EEESB_EEENS1_35KernelTmaWarpSpecializedCooperativeEEENS5_IJNSA_ILi128EEENSA_ILi256EEENSA_ILi64EEEEEENS_12float_e4m3_tENS5_IJlSB_lEEESK_SL_NS4_8TiledMMAINS4_8MMA_AtomIJNS4_4SM904GMMA31MMA_64x256x32_F32E4M3E4M3_SS_TNILNSP_7ScaleInE1ELSR_1EEEEEENS4_6LayoutINS5_IJNSA_ILi2EEESB_SB_EEENS5_IJSB_NSA_ILi0EEESX_EEEEENS5_IJNS4_10UnderscoreES10_S10_EEEEENS4_23SM90_TMA_LOAD_MULTICASTENS4_14ComposedLayoutINS4_7SwizzleILi2ELi4ELi3EEENS4_18smem_ptr_flag_bitsILi8EEENSU_INS5_IJNSA_ILi8EEESI_EEENS5_IJSI_SB_EEEEEEEvNS4_8identityENS4_13SM90_TMA_LOADES1D_vS1E_EENS_8epilogue10collective6detail29Sm90TmaWarpSpecializedAdapterINS1I_15DefaultEpilogueISK_SL_SL_NS1H_6thread17LinearCombinationISK_Li1EffLNS1M_9ScaleType4KindE0ELNS_15FloatRoundStyleE2ESK_EENS1_15EpilogueDefaultEEEEEvvEEEEvNT_6ParamsE --------------------------
	.section	.nv.info._ZN7cutlass13device_kernelINS_4gemm6kernel13GemmUniversalIN4cute5tupleIJiiiiEEENS1_10collective13CollectiveMmaINS1_37MainloopSm90TmaGmmaWarpSpecializedFP8ILi9ENS5_IJNS4_1CILi1EEENSA_ILi4EEESB_EEENS1_35KernelTmaWarpSpecializedCooperativeEEENS5_IJNSA_ILi128EEENSA_ILi256EEENSA_ILi64EEEEEENS_12float_e4m3_tENS5_IJlSB_lEEESK_SL_NS4_8TiledMMAINS4_8MMA_AtomIJNS4_4SM904GMMA31MMA_64x256x32_F32E4M3E4M3_SS_TNILNSP_7ScaleInE1ELSR_1EEEEEENS4_6LayoutINS5_IJNSA_ILi2EEESB_SB_EEENS5_IJSB_NSA_ILi0EEESX_EEEEENS5_IJNS4_10UnderscoreES10_S10_EEEEENS4_23SM90_TMA_LOAD_MULTICASTENS4_14ComposedLayoutINS4_7SwizzleILi2ELi4ELi3EEENS4_18smem_ptr_flag_bitsILi8EEENSU_INS5_IJNSA_ILi8EEESI_EEENS5_IJSI_SB_EEEEEEEvNS4_8identityENS4_13SM90_TMA_LOADES1D_vS1E_EENS_8epilogue10collective6detail29Sm90TmaWarpSpecializedAdapterINS1I_15DefaultEpilogueISK_SL_SL_NS1H_6thread17LinearCombinationISK_Li1EffLNS1M_9ScaleType4KindE0ELNS_15FloatRoundStyleE2ESK_EENS1_15EpilogueDefaultEEEEEvvEEEEvNT_6ParamsE,"",@"SHT_CUDA_INFO"
	.sectionflags	@""
	.align	4


	//----- nvinfo : EIATTR_CUDA_API_VERSION
	.align		4
        /*0000*/ 	.byte	0x04, 0x37
        /*0002*/ 	.short	(.L_18 - .L_17)
.L_17:
        /*0004*/ 	.word	0x00000082


	//----- nvinfo : EIATTR_KPARAM_INFO
	.align		4
.L_18:
        /*0008*/ 	.byte	0x04, 0x17
        /*000a*/ 	.short	(.L_20 - .L_19)
.L_19:
        /*000c*/ 	.word	0x00000000
        /*0010*/ 	.short	0x0000
        /*0012*/ 	.short	0x0070
        /*0014*/ 	.byte	0x00, 0xf0, 0x01, 0x10


	//----- nvinfo : EIATTR_SPARSE_MMA_MASK
	.align		4
.L_20:
        /*0018*/ 	.byte	0x03, 0x50
        /*001a*/ 	.short	0x0000


	//----- nvinfo : EIATTR_MAXREG_COUNT
	.align		4
        /*001c*/ 	.byte	0x03, 0x1b
        /*001e*/ 	.short	0x00a8


	//----- nvinfo : EIATTR_NUM_BARRIERS
	.align		4
        /*0020*/ 	.byte	0x02, 0x4c
        /*0022*/ 	.byte	0x01
	.zero		1


	//----- nvinfo : EIATTR_ANNOTATIONS
	.align		4
        /*0024*/ 	.byte	0x04, 0x55
        /*0026*/ 	.short	(.L_22 - .L_21)


	//   ....[0]....
.L_21:
        /*0028*/ 	.word	0x00000001
        /*002c*/ 	.byte	0x40, 0x07, 0x00, 0x00, 0x01, 0x00, 0x00, 0x00, 0x70, 0x09, 0x00, 0x00, 0x01, 0x00, 0x00, 0x00
        /* <DEDUP_REMOVED lines=195> */
        /*0c6c*/ 	.byte	0xa0, 0x05, 0x01, 0x00, 0x01, 0x00, 0x00, 0x00, 0xf0, 0x05, 0x01, 0x00


	//----- nvinfo : EIATTR_MERCURY_ISA_VERSION
	.align		4
.L_22:
        /*0c78*/ 	.byte	0x03, 0x5f
        /*0c7a*/ 	.short	0x0101


	//----- nvinfo : EIATTR_INT_WARP_WIDE_INSTR_OFFSETS
	.align		4
        /*0c7c*/ 	.byte	0x04, 0x31
        /*0c7e*/ 	.short	(.L_24 - .L_23)


	//   ....[0]....
.L_23:
        /*0c80*/ 	.word	0x00000600


	//   ....[1]....
        /*0c84*/ 	.word	0x00000620


	//   ....[2]....
        /*0c88*/ 	.word	0x00000770


	//----- nvinfo : EIATTR_COOP_GROUP_MASK_REGIDS
	.align		4
.L_24:
        /*0c8c*/ 	.byte	0x04, 0x29
        /*0c8e*/ 	.short	(.L_26 - .L_25)


	//   ....[0]....
.L_25:
        /*0c90*/ 	.word	0xffffffff


	//   ....[1]....
        /*0c94*/ 	.word	0xffffffff


	//   ....[2]....
        /*0c98*/ 	.word	0xffffffff


	//   ....[3]....
        /*0c9c*/ 	.word	0xffffffff


	//   ....[4]....
        /*0ca0*/ 	.word	0xffffffff


	//   ....[5]....
        /*0ca4*/ 	.word	0xffffffff


	//----- nvinfo : EIATTR_COOP_GROUP_INSTR_OFFSETS
	.align		4
.L_26:
        /*0ca8*/ 	.byte	0x04, 0x28
        /*0caa*/ 	.short	(.L_28 - .L_27)


	//   ....[0]....
.L_27:
        /*0cac*/ 	.word	0x00000070


	//   ....[1]....
        /*0cb0*/ 	.word	0x00000080


	//   ....[2]....
        /*0cb4*/ 	.word	0x000001a0


	//   ....[3]....
        /*0cb8*/ 	.word	0x00000490


	//   ....[4]....
        /*0cbc*/ 	.word	0x00000880


	//   ....[5]....
        /*0cc0*/ 	.word	0x00001600


	//----- nvinfo : EIATTR_REG_RECONFIG
	.align		4
.L_28:
        /*0cc4*/ 	.byte	0x01, 0x54
	.zero		2


	//----- nvinfo : EIATTR_MBARRIER_INSTR_OFFSETS
	.align		4
        /*0cc8*/ 	.byte	0x04, 0x39
        /*0cca*/ 	.short	(.L_30 - .L_29)


	//   ....[0]....
.L_29:
        /*0ccc*/ 	.word	0x00000340
        /*0cd0*/ 	.word	0x000000ff
        /*0cd4*/ 	.word	0x00000000
        /*0cd8*/ 	.short	0x0100
        /*0cda*/ 	.byte	0x09
	.zero		1


	//   ....[1]....
        /*0cdc*/ 	.word	0x00000350
        /*0ce0*/ 	.word	0x000000ff
        /*0ce4*/ 	.word	0x00000048
        /*0ce8*/ 	.short	0x0100
        /*0cea*/ 	.byte	0x09
	.zero		1


	//   ....[2]....
        /*0cec*/ 	.word	0x00000360
        /*0cf0*/ 	.word	0x000000ff
        /*0cf4*/ 	.word	0x00000008
        /*0cf8*/ 	.short	0x0100
        /*0cfa*/ 	.byte	0x09
	.zero		1


	//   ....[3]....
        /*0cfc*/ 	.word	0x00000370
        /*0d00*/ 	.word	0x000000ff
        /*0d04*/ 	.word	0x00000050
        /*0d08*/ 	.short	0x0100
        /*0d0a*/ 	.byte	0x09
	.zero		1


	//   ....[4]....
        /*0d0c*/ 	.word	0x00000380
        /*0d10*/ 	.word	0x000000ff
        /*0d14*/ 	.word	0x00000010
        /*0d18*/ 	.short	0x0100
        /*0d1a*/ 	.byte	0x09
	.zero		1


	//   ....[5]....
        /*0d1c*/ 	.word	0x00000390
        /*0d20*/ 	.word	0x000000ff
        /*0d24*/ 	.word	0x00000058
        /*0d28*/ 	.short	0x0100
        /*0d2a*/ 	.byte	0x09
	.zero		1


	//   ....[6]....
        /*0d2c*/ 	.word	0x000003a0
        /*0d30*/ 	.word	0x000000ff
        /*0d34*/ 	.word	0x00000018
        /*0d38*/ 	.short	0x0100
        /*0d3a*/ 	.byte	0x09
	.zero		1


	//   ....[7]....
        /*0d3c*/ 	.word	0x000003b0
        /*0d40*/ 	.word	0x000000ff
        /*0d44*/ 	.word	0x00000060
        /*0d48*/ 	.short	0x0100
        /*0d4a*/ 	.byte	0x09
	.zero		1


	//   ....[8]....
        /*0d4c*/ 	.word	0x000003c0
        /*0d50*/ 	.word	0x000000ff
        /*0d54*/ 	.word	0x00000020
        /*0d58*/ 	.short	0x0100
        /*0d5a*/ 	.byte	0x09
	.zero		1


	//   ....[9]....
        /*0d5c*/ 	.word	0x000003d0
        /*0d60*/ 	.word	0x000000ff
        /*0d64*/ 	.word	0x00000068
        /*0d68*/ 	.short	0x0100
        /*0d6a*/ 	.byte	0x09
	.zero		1


	//   ....[10]....
        /*0d6c*/ 	.word	0x000003e0
        /*0d70*/ 	.word	0x000000ff
        /*0d74*/ 	.word	0x00000028
        /*0d78*/ 	.short	0x0100
        /*0d7a*/ 	.byte	0x09
	.zero		1


	//   ....[11]....
        /*0d7c*/ 	.word	0x000003f0
        /*0d80*/ 	.word	0x000000ff
        /*0d84*/ 	.word	0x00000070
        /*0d88*/ 	.short	0x0100
        /*0d8a*/ 	.byte	0x09
	.zero		1


	//   ....[12]....
        /*0d8c*/ 	.word	0x00000400
        /*0d90*/ 	.word	0x000000ff
        /*0d94*/ 	.word	0x00000030
        /*0d98*/ 	.short	0x0100
        /*0d9a*/ 	.byte	0x09
	.zero		1


	//   ....[13]....
        /*0d9c*/ 	.word	0x00000410
        /*0da0*/ 	.word	0x000000ff
        /*0da4*/ 	.word	0x00000078
        /*0da8*/ 	.short	0x0100
        /*0daa*/ 	.byte	0x09
	.zero		1


	//   ....[14]....
        /*0dac*/ 	.word	0x00000420
        /*0db0*/ 	.word	0x000000ff
        /*0db4*/ 	.word	0x00000038
        /*0db8*/ 	.short	0x0100
        /*0dba*/ 	.byte	0x09
	.zero		1


	//   ....[15]....
        /*0dbc*/ 	.word	0x00000430
        /*0dc0*/ 	.word	0x000000ff
        /*0dc4*/ 	.word	0x00000080
        /*0dc8*/ 	.short	0x0100
        /*0dca*/ 	.byte	0x09
	.zero		1


	//   ....[16]....
        /*0dcc*/ 	.word	0x00000440
        /*0dd0*/ 	.word	0x000000ff
        /*0dd4*/ 	.word	0x00000040
        /*0dd8*/ 	.short	0x0100
        /*0dda*/ 	.byte	0x09
	.zero		1


	//   ....[17]....
        /*0ddc*/ 	.word	0x00000450
        /*0de0*/ 	.word	0x000000ff
        /*0de4*/ 	.word	0x00000088
        /*0de8*/ 	.short	0x0100
        /*0dea*/ 	.byte	0x09
	.zero		1


	//   ....[18]....
        /*0dec*/ 	.word	0x00000800
        /*0df0*/ 	.word	0x000000ff
        /*0df4*/ 	.word	0x000000a0
        /*0df8*/ 	.short	0x0100
        /*0dfa*/ 	.byte	0x06
	.zero		1


	//   ....[19]....
        /*0dfc*/ 	.word	0x00000830
        /*0e00*/ 	.word	0x000000ff
        /*0e04*/ 	.word	0x000000a8
        /*0e08*/ 	.short	0x0100
        /*0e0a*/ 	.byte	0x06
	.zero		1


	//   ....[20]....
        /*0e0c*/ 	.word	0x00001e10
        /*0e10*/ 	.word	0x000000ff
        /*0e14*/ 	.word	0x00000000
        /*0e18*/ 	.short	0x010a
        /*0e1a*/ 	.byte	0x06
	.zero		1


	//   ....[21]....
        /*0e1c*/ 	.word	0x00001e50
        /*0e20*/ 	.word	0x000000ff
        /*0e24*/ 	.word	0x00000000
        /*0e28*/ 	.short	0x010a
        /*0e2a*/ 	.byte	0x06
	.zero		1


	//   ....[22]....
        /*0e2c*/ 	.word	0x00003060
        /*0e30*/ 	.word	0x000000ff
        /*0e34*/ 	.word	0x00000000
        /*0e38*/ 	.short	0x010a
        /*0e3a*/ 	.byte	0x09
	.zero		1


	//   ....[23]....
        /*0e3c*/ 	.word	0x000030a0
        /*0e40*/ 	.word	0x000000ff
        /*0e44*/ 	.word	0x00000000
        /*0e48*/ 	.short	0x010a
        /*0e4a*/ 	.byte	0x09
	.zero		1


	//   ....[24]....
        /*0e4c*/ 	.word	0x00004100
        /*0e50*/ 	.word	0x000000e5
        /*0e54*/ 	.word	0x00000000
        /*0e58*/ 	.short	0x0101
        /*0e5a*/ 	.byte	0x3f
	.zero		1


	//   ....[25]....
        /*0e5c*/ 	.word	0x000052f0
        /*0e60*/ 	.word	0x00000018
        /*0e64*/ 	.word	0x00000000
        /*0e68*/ 	.short	0x0101
        /*0e6a*/ 	.byte	0x3f
	.zero		1


	//   ....[26]....
        /*0e6c*/ 	.word	0x0000f520
        /*0e70*/ 	.word	0x0000000d
        /*0e74*/ 	.word	0x00000048
        /*0e78*/ 	.short	0x010a
        /*0e7a*/ 	.byte	0x3f
	.zero		1


	//   ....[27]....
        /*0e7c*/ 	.word	0x0000f8f0
        /*0e80*/ 	.word	0x00000005
        /*0e84*/ 	.word	0x000000a8
        /*0e88*/ 	.short	0x0101
        /*0e8a*/ 	.byte	0x3f
	.zero		1


	//   ....[28]....
        /*0e8c*/ 	.word	0x00010070
        /*0e90*/ 	.word	0x00000007
        /*0e94*/ 	.word	0x00000000
        /*0e98*/ 	.short	0x010a
        /*0e9a*/ 	.byte	0x3f
	.zero		1


	//   ....[29]....
        /*0e9c*/ 	.word	0x000100f0
        /*0ea0*/ 	.word	0x00000008
        /*0ea4*/ 	.word	0x00000000
        /*0ea8*/ 	.short	0x010a
        /*0eaa*/ 	.byte	0x3f
	.zero		1


	//   ....[30]....
        /*0eac*/ 	.word	0x00010180
        /*0eb0*/ 	.word	0x00000009
        /*0eb4*/ 	.word	0x00000000
        /*0eb8*/ 	.short	0x010a
        /*0eba*/ 	.byte	0x3f
	.zero		1


	//   ....[31]....
        /*0ebc*/ 	.word	0x00010210
        /*0ec0*/ 	.word	0x00000008
        /*0ec4*/ 	.word	0x00000000
        /*0ec8*/ 	.short	0x010a
        /*0eca*/ 	.byte	0x3f
	.zero		1


	//   ....[32]....
        /*0ecc*/ 	.word	0x000102a0
        /*0ed0*/ 	.word	0x00000009
        /*0ed4*/ 	.word	0x00000000
        /*0ed8*/ 	.short	0x010a
        /*0eda*/ 	.byte	0x3f
	.zero		1


	//   ....[33]....
        /*0edc*/ 	.word	0x00010330
        /*0ee0*/ 	.word	0x00000008
        /*0ee4*/ 	.word	0x00000000
        /*0ee8*/ 	.short	0x010a
        /*0eea*/ 	.byte	0x3f
	.zero		1


	//   ....[34]....
        /*0eec*/ 	.word	0x000103c0
        /*0ef0*/ 	.word	0x00000009
        /*0ef4*/ 	.word	0x00000000
        /*0ef8*/ 	.short	0x010a
        /*0efa*/ 	.byte	0x3f
	.zero		1


	//   ....[35]....
        /*0efc*/ 	.word	0x00010450
        /*0f00*/ 	.word	0x00000006
        /*0f04*/ 	.word	0x00000000
        /*0f08*/ 	.short	0x010a
        /*0f0a*/ 	.byte	0x3f
	.zero		1


	//   ....[36]....
        /*0f0c*/ 	.word	0x000104e0
        /*0f10*/ 	.word	0x00000003
        /*0f14*/ 	.word	0x00000000
        /*0f18*/ 	.short	0x010a
        /*0f1a*/ 	.byte	0x3f
	.zero		1


	//   ....[37]....
        /*0f1c*/ 	.word	0x00010550
        /*0f20*/ 	.word	0x00000003
        /*0f24*/ 	.word	0x00000000
        /*0f28*/ 	.short	0x010a
        /*0f2a*/ 	.byte	0x3f
	.zero		1


	//   ....[38]....
        /*0f2c*/ 	.word	0x000105c0
        /*0f30*/ 	.word	0x00000000
        /*0f34*/ 	.word	0x00000000
        /*0f38*/ 	.short	0x010a
        /*0f3a*/ 	.byte	0x3f
	.zero		1


	//   ....[39]....
        /*0f3c*/ 	.word	0x000106a0
        /*0f40*/ 	.word	0x0000000d
        /*0f44*/ 	.word	0x00000048
        /*0f48*/ 	.short	0x010a
        /*0f4a*/ 	.byte	0x3f
	.zero		1


	//   ....[40]....
        /*0f4c*/ 	.word	0x00010770
        /*0f50*/ 	.word	0x00000007
        /*0f54*/ 	.word	0x00000000
        /*0f58*/ 	.short	0x010a
        /*0f5a*/ 	.byte	0x3f
	.zero		1


	//   ....[41]....
        /*0f5c*/ 	.word	0x000107c0
        /*0f60*/ 	.word	0x00000008
        /*0f64*/ 	.word	0x00000000
        /*0f68*/ 	.short	0x010a
        /*0f6a*/ 	.byte	0x3f
	.zero		1


	//   ....[42]....
        /*0f6c*/ 	.word	0x00010810
        /*0f70*/ 	.word	0x00000009
        /*0f74*/ 	.word	0x00000000
        /*0f78*/ 	.short	0x010a
        /*0f7a*/ 	.byte	0x3f
	.zero		1


	//   ....[43]....
        /*0f7c*/ 	.word	0x00010860
        /*0f80*/ 	.word	0x00000008
        /*0f84*/ 	.word	0x00000000
        /*0f88*/ 	.short	0x010a
        /*0f8a*/ 	.byte	0x3f
	.zero		1


	//   ....[44]....
        /*0f8c*/ 	.word	0x000108b0
        /*0f90*/ 	.word	0x00000009
        /*0f94*/ 	.word	0x00000000
        /*0f98*/ 	.short	0x010a
        /*0f9a*/ 	.byte	0x3f
	.zero		1


	//   ....[45]....
        /*0f9c*/ 	.word	0x00010900
        /*0fa0*/ 	.word	0x00000008
        /*0fa4*/ 	.word	0x00000000
        /*0fa8*/ 	.short	0x010a
        /*0faa*/ 	.byte	0x3f
	.zero		1


	//   ....[46]....
        /*0fac*/ 	.word	0x00010950
        /*0fb0*/ 	.word	0x00000009
        /*0fb4*/ 	.word	0x00000000
        /*0fb8*/ 	.short	0x010a
        /*0fba*/ 	.byte	0x3f
	.zero		1


	//   ....[47]....
        /*0fbc*/ 	.word	0x000109a0
        /*0fc0*/ 	.word	0x00000006
        /*0fc4*/ 	.word	0x00000000
        /*0fc8*/ 	.short	0x010a
        /*0fca*/ 	.byte	0x3f
	.zero		1


	//----- nvinfo : EIATTR_NUM_MBARRIERS
	.align		4
.L_30:
        /*0fcc*/ 	.byte	0x03, 0x38
        /*0fce*/ 	.short	0x0014


	//----- nvinfo : EIATTR_EXIT_INSTR_OFFSETS
	.align		4
        /*0fd0*/ 	.byte	0x04, 0x1c
        /*0fd2*/ 	.short	(.L_32 - .L_31)


	//   ....[0]....
.L_31:
        /*0fd4*/ 	.word	0x00000a10


	//   ....[1]....
        /*0fd8*/ 	.word	0x000012a0


	//   ....[2]....
        /*0fdc*/ 	.word	0x0000ec10


	//   ....[3]....
        /*0fe0*/ 	.word	0x0000f1a0


	//   ....[4]....
        /*0fe4*/ 	.word	0x00010530


	//----- nvinfo : EIATTR_MAX_THREADS
	.align		4
.L_32:
        /*0fe8*/ 	.byte	0x04, 0x05
        /*0fea*/ 	.short	(.L_34 - .L_33)
.L_33:
        /*0fec*/ 	.word	0x00000180
        /*0ff0*/ 	.word	0x00000001
        /*0ff4*/ 	.word	0x00000001


	//----- nvinfo : EIATTR_CRS_STACK_SIZE
	.align		4
.L_34:
        /*0ff8*/ 	.byte	0x04, 0x1e
        /*0ffa*/ 	.short	(.L_36 - .L_35)
.L_35:
        /*0ffc*/ 	.word	0x00000000


	//----- nvinfo : EIATTR_CBANK_PARAM_SIZE
	.align		4
.L_36:
        /*1000*/ 	.byte	0x03, 0x19
        /*1002*/ 	.short	0x0470


	//----- nvinfo : EIATTR_PARAM_CBANK
	.align		4
        /*1004*/ 	.byte	0x04, 0x0a
        /*1006*/ 	.short	(.L_38 - .L_37)
	.align		4
.L_37:
        /*1008*/ 	.word	index@(.nv.constant0._ZN7cutlass13device_kernelINS_4gemm6kernel13GemmUniversalIN4cute5tupleIJiiiiEEENS1_10collective13CollectiveMmaINS1_37MainloopSm90TmaGmmaWarpSpecializedFP8ILi9ENS5_IJNS4_1CILi1EEENSA_ILi4EEESB_EEENS1_35KernelTmaWarpSpecializedCooperativeEEENS5_IJNSA_ILi128EEENSA_ILi256EEENSA_ILi64EEEEEENS_12float_e4m3_tENS5_IJlSB_lEEESK_SL_NS4_8TiledMMAINS4_8MMA_AtomIJNS4_4SM904GMMA31MMA_64x256x32_F32E4M3E4M3_SS_TNILNSP_7ScaleInE1ELSR_1EEEEEENS4_6LayoutINS5_IJNSA_ILi2EEESB_SB_EEENS5_IJSB_NSA_ILi0EEESX_EEEEENS5_IJNS4_10UnderscoreES10_S10_EEEEENS4_23SM90_TMA_LOAD_MULTICASTENS4_14ComposedLayoutINS4_7SwizzleILi2ELi4ELi3EEENS4_18smem_ptr_flag_bitsILi8EEENSU_INS5_IJNSA_ILi8EEESI_EEENS5_IJSI_SB_EEEEEEEvNS4_8identityENS4_13SM90_TMA_LOADES1D_vS1E_EENS_8epilogue10collective6detail29Sm90TmaWarpSpecializedAdapterINS1I_15DefaultEpilogueISK_SL_SL_NS1H_6thread17LinearCombinationISK_Li1EffLNS1M_9ScaleType4KindE0ELNS_15FloatRoundStyleE2ESK_EENS1_15EpilogueDefaultEEEEEvvEEEEvNT_6ParamsE)
        /*100c*/ 	.short	0x0210
        /*100e*/ 	.short	0x0470


	//----- nvinfo : EIATTR_SW_WAR
	.align		4
.L_38:
        /*1010*/ 	.byte	0x04, 0x36
        /*1012*/ 	.short	(.L_40 - .L_39)
.L_39:
        /*1014*/ 	.word	0x00000008
.L_40:


//--------------------- .nv.callgraph             --------------------------
	.section	.nv.callgraph,"",@"SHT_CUDA_CALLGRAPH"
	.align	4
	.sectionentsize	8
	.align		4
        /*0000*/ 	.word	0x00000000
	.align		4
        /*0004*/ 	.word	0xffffffff
	.align		4
        /*0008*/ 	.word	0x00000000
	.align		4
        /*000c*/ 	.word	0xfffffffe
	.align		4
        /*0010*/ 	.word	0x00000000
	.align		4
        /*0014*/ 	.word	0xfffffffd
	.align		4
        /*0018*/ 	.word	0x00000000
	.align		4
        /*001c*/ 	.word	0xfffffffc


//--------------------- .nv.constant4             --------------------------
	.section	.nv.constant4,"a",@progbits
	.align	8
	.align		8
.nv.constant4:
        /*0000*/ 	.dword	_ZN40_INTERNAL_5f464a52_4_k_cu_1d565c4d_196234cuda3std3__45__cpo5beginE
	.align		8
        /*0008*/ 	.dword	_ZN40_INTERNAL_5f464a52_4_k_cu_1d565c4d_196234cuda3std3__45__cpo3endE
	.align		8
        /*0010*/ 	.dword	_ZN40_INTERNAL_5f464a52_4_k_cu_1d565c4d_196234cuda3std3__45__cpo6cbeginE
	.align		8
        /*0018*/ 	.dword	_ZN40_INTERNAL_5f464a52_4_k_cu_1d565c4d_196234cuda3std3__45__cpo4cendE
	.align		8
        /*0020*/ 	.dword	_ZN40_INTERNAL_5f464a52_4_k_cu_1d565c4d_196234cuda3std3__442_GLOBAL__N__5f464a52_4_k_cu_1d565c4d_196236ignoreE
	.align		8
        /*0028*/ 	.dword	_ZN40_INTERNAL_5f464a52_4_k_cu_1d565c4d_196234cuda3std3__419piecewise_constructE
	.align		8
        /*0030*/ 	.dword	_ZN40_INTERNAL_5f464a52_4_k_cu_1d565c4d_196234cuda3std3__48in_placeE
	.align		8
        /*0038*/ 	.dword	_ZN40_INTERNAL_5f464a52_4_k_cu_1d565c4d_196234cuda3std6ranges3__45__cpo4swapE
	.align		8
        /*0040*/ 	.dword	_ZN40_INTERNAL_5f464a52_4_k_cu_1d565c4d_196234cuda3std6ranges3__45__cpo9iter_moveE
	.align		8
        /*0048*/ 	.dword	_ZN40_INTERNAL_5f464a52_4_k_cu_1d565c4d_196234cute7productE
	.align		8
        /*0050*/ 	.dword	_ZN40_INTERNAL_5f464a52_4_k_cu_1d565c4d_196234cute1_E


//--------------------- .text._ZN7cutlass13device_kernelINS_4gemm6kernel13GemmUniversalIN4cute5tupleIJiiiiEEENS1_10collective13CollectiveMmaINS1_37MainloopSm90TmaGmmaWarpSpecializedFP8ILi9ENS5_IJNS4_1CILi1EEENSA_ILi4EEESB_EEENS1_35KernelTmaWarpSpecializedCooperativeEEENS5_IJNSA_ILi128EEENSA_ILi256EEENSA_ILi64EEEEEENS_12float_e4m3_tENS5_IJlSB_lEEESK_SL_NS4_8TiledMMAINS4_8MMA_AtomIJNS4_4SM904GMMA31MMA_64x256x32_F32E4M3E4M3_SS_TNILNSP_7ScaleInE1ELSR_1EEEEEENS4_6LayoutINS5_IJNSA_ILi2EEESB_SB_EEENS5_IJSB_NSA_ILi0EEESX_EEEEENS5_IJNS4_10UnderscoreES10_S10_EEEEENS4_23SM90_TMA_LOAD_MULTICASTENS4_14ComposedLayoutINS4_7SwizzleILi2ELi4ELi3EEENS4_18smem_ptr_flag_bitsILi8EEENSU_INS5_IJNSA_ILi8EEESI_EEENS5_IJSI_SB_EEEEEEEvNS4_8identityENS4_13SM90_TMA_LOADES1D_vS1E_EENS_8epilogue10collective6detail29Sm90TmaWarpSpecializedAdapterINS1I_15DefaultEpilogueISK_SL_SL_NS1H_6thread17LinearCombinationISK_Li1EffLNS1M_9ScaleType4KindE0ELNS_15FloatRoundStyleE2ESK_EENS1_15EpilogueDefaultEEEEEvvEEEEvNT_6ParamsE --------------------------
	.section	.text._ZN7cutlass13device_kernelINS_4gemm6kernel13GemmUniversalIN4cute5tupleIJiiiiEEENS1_10collective13CollectiveMmaINS1_37MainloopSm90TmaGmmaWarpSpecializedFP8ILi9ENS5_IJNS4_1CILi1EEENSA_ILi4EEESB_EEENS1_35KernelTmaWarpSpecializedCooperativeEEENS5_IJNSA_ILi128EEENSA_ILi256EEENSA_ILi64EEEEEENS_12float_e4m3_tENS5_IJlSB_lEEESK_SL_NS4_8TiledMMAINS4_8MMA_AtomIJNS4_4SM904GMMA31MMA_64x256x32_F32E4M3E4M3_SS_TNILNSP_7ScaleInE1ELSR_1EEEEEENS4_6LayoutINS5_IJNSA_ILi2EEESB_SB_EEENS5_IJSB_NSA_ILi0EEESX_EEEEENS5_IJNS4_10UnderscoreES10_S10_EEEEENS4_23SM90_TMA_LOAD_MULTICASTENS4_14ComposedLayoutINS4_7SwizzleILi2ELi4ELi3EEENS4_18smem_ptr_flag_bitsILi8EEENSU_INS5_IJNSA_ILi8EEESI_EEENS5_IJSI_SB_EEEEEEEvNS4_8identityENS4_13SM90_TMA_LOADES1D_vS1E_EENS_8epilogue10collective6detail29Sm90TmaWarpSpecializedAdapterINS1I_15DefaultEpilogueISK_SL_SL_NS1H_6thread17LinearCombinationISK_Li1EffLNS1M_9ScaleType4KindE0ELNS_15FloatRoundStyleE2ESK_EENS1_15EpilogueDefaultEEEEEvvEEEEvNT_6ParamsE,"ax",@progbits
	.align	128
.text._ZN7cutlass13device_kernelINS_4gemm6kernel13GemmUniversalIN4cute5tupleIJiiiiEEENS1_10collective13CollectiveMmaINS1_37MainloopSm90TmaGmmaWarpSpecializedFP8ILi9ENS5_IJNS4_1CILi1EEENSA_ILi4EEESB_EEENS1_35KernelTmaWarpSpecializedCooperativeEEENS5_IJNSA_ILi128EEENSA_ILi256EEENSA_ILi64EEEEEENS_12float_e4m3_tENS5_IJlSB_lEEESK_SL_NS4_8TiledMMAINS4_8MMA_AtomIJNS4_4SM904GMMA31MMA_64x256x32_F32E4M3E4M3_SS_TNILNSP_7ScaleInE1ELSR_1EEEEEENS4_6LayoutINS5_IJNSA_ILi2EEESB_SB_EEENS5_IJSB_NSA_ILi0EEESX_EEEEENS5_IJNS4_10UnderscoreES10_S10_EEEEENS4_23SM90_TMA_LOAD_MULTICASTENS4_14ComposedLayoutINS4_7SwizzleILi2ELi4ELi3EEENS4_18smem_ptr_flag_bitsILi8EEENSU_INS5_IJNSA_ILi8EEESI_EEENS5_IJSI_SB_EEEEEEEvNS4_8identityENS4_13SM90_TMA_LOADES1D_vS1E_EENS_8epilogue10collective6detail29Sm90TmaWarpSpecializedAdapterINS1I_15DefaultEpilogueISK_SL_SL_NS1H_6thread17LinearCombinationISK_Li1EffLNS1M_9ScaleType4KindE0ELNS_15FloatRoundStyleE2ESK_EENS1_15EpilogueDefaultEEEEEvvEEEEvNT_6ParamsE:
        .type           _ZN7cutlass13device_kernelINS_4gemm6kernel13GemmUniversalIN4cute5tupleIJiiiiEEENS1_10collective13CollectiveMmaINS1_37MainloopSm90TmaGmmaWarpSpecializedFP8ILi9ENS5_IJNS4_1CILi1EEENSA_ILi4EEESB_EEENS1_35KernelTmaWarpSpecializedCooperativeEEENS5_IJNSA_ILi128EEENSA_ILi256EEENSA_ILi64EEEEEENS_12float_e4m3_tENS5_IJlSB_lEEESK_SL_NS4_8TiledMMAINS4_8MMA_AtomIJNS4_4SM904GMMA31MMA_64x256x32_F32E4M3E4M3_SS_TNILNSP_7ScaleInE1ELSR_1EEEEEENS4_6LayoutINS5_IJNSA_ILi2EEESB_SB_EEENS5_IJSB_NSA_ILi0EEESX_EEEEENS5_IJNS4_10UnderscoreES10_S10_EEEEENS4_23SM90_TMA_LOAD_MULTICASTENS4_14ComposedLayoutINS4_7SwizzleILi2ELi4ELi3EEENS4_18smem_ptr_flag_bitsILi8EEENSU_INS5_IJNSA_ILi8EEESI_EEENS5_IJSI_SB_EEEEEEEvNS4_8identityENS4_13SM90_TMA_LOADES1D_vS1E_EENS_8epilogue10collective6detail29Sm90TmaWarpSpecializedAdapterINS1I_15DefaultEpilogueISK_SL_SL_NS1H_6thread17LinearCombinationISK_Li1EffLNS1M_9ScaleType4KindE0ELNS_15FloatRoundStyleE2ESK_EENS1_15EpilogueDefaultEEEEEvvEEEEvNT_6ParamsE,@function
        .size           _ZN7cutlass13device_kernelINS_4gemm6kernel13GemmUniversalIN4cute5tupleIJiiiiEEENS1_10collective13CollectiveMmaINS1_37MainloopSm90TmaGmmaWarpSpecializedFP8ILi9ENS5_IJNS4_1CILi1EEENSA_ILi4EEESB_EEENS1_35KernelTmaWarpSpecializedCooperativeEEENS5_IJNSA_ILi128EEENSA_ILi256EEENSA_ILi64EEEEEENS_12float_e4m3_tENS5_IJlSB_lEEESK_SL_NS4_8TiledMMAINS4_8MMA_AtomIJNS4_4SM904GMMA31MMA_64x256x32_F32E4M3E4M3_SS_TNILNSP_7ScaleInE1ELSR_1EEEEEENS4_6LayoutINS5_IJNSA_ILi2EEESB_SB_EEENS5_IJSB_NSA_ILi0EEESX_EEEEENS5_IJNS4_10UnderscoreES10_S10_EEEEENS4_23SM90_TMA_LOAD_MULTICASTENS4_14ComposedLayoutINS4_7SwizzleILi2ELi4ELi3EEENS4_18smem_ptr_flag_bitsILi8EEENSU_INS5_IJNSA_ILi8EEESI_EEENS5_IJSI_SB_EEEEEEEvNS4_8identityENS4_13SM90_TMA_LOADES1D_vS1E_EENS_8epilogue10collective6detail29Sm90TmaWarpSpecializedAdapterINS1I_15DefaultEpilogueISK_SL_SL_NS1H_6thread17LinearCombinationISK_Li1EffLNS1M_9ScaleType4KindE0ELNS_15FloatRoundStyleE2ESK_EENS1_15EpilogueDefaultEEEEEvvEEEEvNT_6ParamsE,(.L_x_345 - _ZN7cutlass13device_kernelINS_4gemm6kernel13GemmUniversalIN4cute5tupleIJiiiiEEENS1_10collective13CollectiveMmaINS1_37MainloopSm90TmaGmmaWarpSpecializedFP8ILi9ENS5_IJNS4_1CILi1EEENSA_ILi4EEESB_EEENS1_35KernelTmaWarpSpecializedCooperativeEEENS5_IJNSA_ILi128EEENSA_ILi256EEENSA_ILi64EEEEEENS_12float_e4m3_tENS5_IJlSB_lEEESK_SL_NS4_8TiledMMAINS4_8MMA_AtomIJNS4_4SM904GMMA31MMA_64x256x32_F32E4M3E4M3_SS_TNILNSP_7ScaleInE1ELSR_1EEEEEENS4_6LayoutINS5_IJNSA_ILi2EEESB_SB_EEENS5_IJSB_NSA_ILi0EEESX_EEEEENS5_IJNS4_10UnderscoreES10_S10_EEEEENS4_23SM90_TMA_LOAD_MULTICASTENS4_14ComposedLayoutINS4_7SwizzleILi2ELi4ELi3EEENS4_18smem_ptr_flag_bitsILi8EEENSU_INS5_IJNSA_ILi8EEESI_EEENS5_IJSI_SB_EEEEEEEvNS4_8identityENS4_13SM90_TMA_LOADES1D_vS1E_EENS_8epilogue10collective6detail29Sm90TmaWarpSpecializedAdapterINS1I_15DefaultEpilogueISK_SL_SL_NS1H_6thread17LinearCombinationISK_Li1EffLNS1M_9ScaleType4KindE0ELNS_15FloatRoundStyleE2ESK_EENS1_15EpilogueDefaultEEEEEvvEEEEvNT_6ParamsE)
        .other          _ZN7cutlass13device_kernelINS_4gemm6kernel13GemmUniversalIN4cute5tupleIJiiiiEEENS1_10collective13CollectiveMmaINS1_37MainloopSm90TmaGmmaWarpSpecializedFP8ILi9ENS5_IJNS4_1CILi1EEENSA_ILi4EEESB_EEENS1_35KernelTmaWarpSpecializedCooperativeEEENS5_IJNSA_ILi128EEENSA_ILi256EEENSA_ILi64EEEEEENS_12float_e4m3_tENS5_IJlSB_lEEESK_SL_NS4_8TiledMMAINS4_8MMA_AtomIJNS4_4SM904GMMA31MMA_64x256x32_F32E4M3E4M3_SS_TNILNSP_7ScaleInE1ELSR_1EEEEEENS4_6LayoutINS5_IJNSA_ILi2EEESB_SB_EEENS5_IJSB_NSA_ILi0EEESX_EEEEENS5_IJNS4_10UnderscoreES10_S10_EEEEENS4_23SM90_TMA_LOAD_MULTICASTENS4_14ComposedLayoutINS4_7SwizzleILi2ELi4ELi3EEENS4_18smem_ptr_flag_bitsILi8EEENSU_INS5_IJNSA_ILi8EEESI_EEENS5_IJSI_SB_EEEEEEEvNS4_8identityENS4_13SM90_TMA_LOADES1D_vS1E_EENS_8epilogue10collective6detail29Sm90TmaWarpSpecializedAdapterINS1I_15DefaultEpilogueISK_SL_SL_NS1H_6thread17LinearCombinationISK_Li1EffLNS1M_9ScaleType4KindE0ELNS_15FloatRoundStyleE2ESK_EENS1_15EpilogueDefaultEEEEEvvEEEEvNT_6ParamsE,@"STO_CUDA_ENTRY STV_DEFAULT"
_ZN7cutlass13device_kernelINS_4gemm6kernel13GemmUniversalIN4cute5tupleIJiiiiEEENS1_10collective13CollectiveMmaINS1_37MainloopSm90TmaGmmaWarpSpecializedFP8ILi9ENS5_IJNS4_1CILi1EEENSA_ILi4EEESB_EEENS1_35KernelTmaWarpSpecializedCooperativeEEENS5_IJNSA_ILi128EEENSA_ILi256EEENSA_ILi64EEEEEENS_12float_e4m3_tENS5_IJlSB_lEEESK_SL_NS4_8TiledMMAINS4_8MMA_AtomIJNS4_4SM904GMMA31MMA_64x256x32_F32E4M3E4M3_SS_TNILNSP_7ScaleInE1ELSR_1EEEEEENS4_6LayoutINS5_IJNSA_ILi2EEESB_SB_EEENS5_IJSB_NSA_ILi0EEESX_EEEEENS5_IJNS4_10UnderscoreES10_S10_EEEEENS4_23SM90_TMA_LOAD_MULTICASTENS4_14ComposedLayoutINS4_7SwizzleILi2ELi4ELi3EEENS4_18smem_ptr_flag_bitsILi8EEENSU_INS5_IJNSA_ILi8EEESI_EEENS5_IJSI_SB_EEEEEEEvNS4_8identityENS4_13SM90_TMA_LOADES1D_vS1E_EENS_8epilogue10collective6detail29Sm90TmaWarpSpecializedAdapterINS1I_15DefaultEpilogueISK_SL_SL_NS1H_6thread17LinearCombinationISK_Li1EffLNS1M_9ScaleType4KindE0ELNS_15FloatRoundStyleE2ESK_EENS1_15EpilogueDefaultEEEEEvvEEEEvNT_6ParamsE:
[----:B------:R-:W0:Y:S02]  /*0000*/  LDC R1, c[0x0][0x28] ;  /* 0x00000a00ff017b82 */ /* 0x000e240000000800 */
[----:B0-----:R-:W-:Y:S01]  /*0010*/  VIADD R1, R1, 0xffffff00 ;  /* 0xffffff0001017836 */ /* 0x001fe20000000000 */
[----:B------:R-:W0:Y:S01]  /*0020*/  S2R R5, SR_TID.X ;  /* 0x0000000000057919 */ /* 0x000e220000002100 */
[----:B------:R-:W-:Y:S01]  /*0030*/  ELECT P0, URZ, PT ;  /* 0x00000000003f782f */ /* 0x000fe20003800000 */
[----:B------:R-:W-:Y:S01]  /*0040*/  BSSY B0, `(.L_x_0) ;  /* 0x0000015000007945 */ /* 0x000fe20003800000 */
[--C-:B0-----:R-:W-:Y:S02]  /*0050*/  SHF.R.U32.HI R0, RZ, 0x5, R5.reuse ;  /* 0x00000005ff007819 */ /* 0x101fe40000011605 */
[----:B------:R-:W-:-:S03]  /*0060*/  SHF.R.U32.HI R2, RZ, 0x7, R5 ;  /* 0x00000007ff027819 */ /* 0x000fc60000011605 */
[----:B------:R-:W0:Y:S04]  /*0070*/  SHFL.IDX PT, R3, R0, RZ, 0x1f ;  /* 0x00001fff00037589 */ /* 0x000e2800000e0000 */
[----:B------:R-:W1:Y:S01]  /*0080*/  SHFL.IDX PT, R2, R2, RZ, 0x1f ;  /* 0x00001fff02027589 */ /* 0x000e6200000e0000 */
[----:B0-----:R-:W-:Y:S02]  /*0090*/  R2UR UR4, R3 ;  /* 0x00000000030472ca */ /* 0x001fe400000e0000 */
[----:B-1----:R-:W-:-:S11]  /*00a0*/  R2UR UR6, R2 ;  /* 0x00000000020672ca */ /* 0x002fd600000e0000 */
[----:B------:R-:W-:Y:S02]  /*00b0*/  USHF.R.S32.HI UR5, URZ, 0x1f, UR4 ;  /* 0x0000001f3f057899 */ /* 0x000fe40008011404 */
[----:B------:R-:W-:Y:S02]  /*00c0*/  ISETP.NE.OR P0, PT, RZ, UR4, !P0 ;  /* 0x00000004ff007c0c */ /* 0x000fe4000c705670 */
[----:B------:R-:W-:-:S04]  /*00d0*/  ULEA.HI UR5, UR5, UR4, URZ, 0x2 ;  /* 0x0000000405057291 */ /* 0x000fc8000f8f103f */
[----:B------:R-:W-:-:S04]  /*00e0*/  ULOP3.LUT UR5, UR5, 0xfffffffc, URZ, 0xc0, !UPT ;  /* 0xfffffffc05057892 */ /* 0x000fc8000f8ec03f */
[----:B------:R-:W-:-:S03]  /*00f0*/  UIADD3 UR8, UR4, -UR5, URZ ;  /* 0x8000000504087290 */ /* 0x000fc6000fffe03f */
[----:B------:R-:W-:Y:S09]  /*0100*/  @P0 BRA `(.L_x_1) ;  /* 0x0000000000200947 */ /* 0x000ff20003800000 */
[----:B------:R-:W-:Y:S02]  /*0110*/  ULDC.64 UR4, c[0x0][0x198] ;  /* 0x0000660000047ab9 */ /* 0x000fe40000000a00 */
[----:B------:R-:W-:Y:S02]  /*0120*/  UIADD3 UR10, UP0, UR4, 0xf0, URZ ;  /* 0x000000f0040a7890 */ /* 0x000fe4000ff1e03f */
[----:B------:R-:W-:Y:S02]  /*0130*/  UIADD3 UR4, UP1, UR4, 0x1f0, URZ ;  /* 0x000001f004047890 */ /* 0x000fe4000ff3e03f */
[----:B------:R-:W-:Y:S02]  /*0140*/  UIADD3.X UR11, URZ, UR5, URZ, UP0, !UPT ;  /* 0x000000053f0b7290 */ /* 0x000fe400087fe43f */
[----:B------:R-:W-:-:S07]  /*0150*/  UIADD3.X UR5, URZ, UR5, URZ, UP1, !UPT ;  /* 0x000000053f057290 */ /* 0x000fce0008ffe43f */
[----:B------:R0:W-:Y:S02]  /*0160*/  UTMACCTL.PF [UR10] ;  /* 0x000000000a0079b9 */ /* 0x0001e40008040000 */
[----:B------:R0:W-:Y:S02]  /*0170*/  UTMACCTL.PF [UR4] ;  /* 0x00000000040079b9 */ /* 0x0001e40008040000 */
[----:B0-----:R-:W-:Y:S01]  /*0180*/  NOP ;  /* 0x0000000000007918 */ /* 0x001fe20000000000 */
.L_x_1:
[----:B------:R-:W-:Y:S05]  /*0190*/  BSYNC B0 ;  /* 0x0000000000007941 */ /* 0x000fea0003800000 */
.L_x_0:
[----:B------:R-:W0:Y:S01]  /*01a0*/  SHFL.IDX PT, R3, R0, RZ, 0x1f ;  /* 0x00001fff00037589 */ /* 0x000e2200000e0000 */
[----:B------:R-:W-:Y:S01]  /*01b0*/  UISETP.NE.AND UP0, UPT, UR8, 0x3, UPT ;  /* 0x000000030800788c */ /* 0x000fe2000bf05270 */
[----:B------:R-:W-:Y:S01]  /*01c0*/  ISETP.NE.AND P2, PT, RZ, UR6, PT ;  /* 0x00000006ff007c0c */ /* 0x000fe2000bf45270 */
[----:B------:R-:W-:Y:S02]  /*01d0*/  UIADD3 UR10, UR6, -0x1, URZ ;  /* 0xffffffff060a7890 */ /* 0x000fe4000fffe03f */
[----:B------:R-:W-:Y:S02]  /*01e0*/  UISETP.EQ.OR UP0, UPT, UR8, URZ, !UP0 ;  /* 0x0000003f0800728c */ /* 0x000fe4000c702670 */
[----:B------:R-:W-:Y:S02]  /*01f0*/  UISETP.GE.U32.AND UP1, UPT, UR10, 0x2, UPT ;  /* 0x000000020a00788c */ /* 0x000fe4000bf26070 */
[----:B------:R-:W-:-:S04]  /*0200*/  UISETP.EQ.AND UP0, UPT, UR6, URZ, UP0 ;  /* 0x0000003f0600728c */ /* 0x000fc80008702270 */
[----:B------:R-:W-:-:S04]  /*0210*/  USEL UR13, URZ, 0x1, !UP0 ;  /* 0x000000013f0d7887 */ /* 0x000fc8000c000000 */
[----:B------:R-:W-:Y:S01]  /*0220*/  USEL UR13, UR13, 0x2, UP1 ;  /* 0x000000020d0d7887 */ /* 0x000fe20008800000 */
[----:B0-----:R-:W-:-:S13]  /*0230*/  ISETP.NE.AND P0, PT, R3, RZ, PT ;  /* 0x000000ff0300720c */ /* 0x001fda0003f05270 */
[----:B------:R-:W-:Y:S05]  /*0240*/  @P0 BRA `(.L_x_2) ;  /* 0x00000000008c0947 */ /* 0x000fea0003800000 */
[----:B------:R-:W-:Y:S01]  /*0250*/  ELECT P0, URZ, PT ;  /* 0x00000000003f782f */ /* 0x000fe20003800000 */
[----:B------:R-:W-:-:S12]  /*0260*/  BSSY B0, `(.L_x_2) ;  /* 0x0000021000007945 */ /* 0x000fd80003800000 */
[----:B------:R-:W-:Y:S05]  /*0270*/  @!P0 BRA `(.L_x_3) ;  /* 0x00000000007c8947 */ /* 0x000fea0003800000 */
[----:B------:R-:W0:Y:S01]  /*0280*/  S2UR UR9, SR_CgaCtaId ;  /* 0x00000000000979c3 */ /* 0x000e220000008800 */
[----:B------:R-:W-:Y:S01]  /*0290*/  UMOV UR4, 0x400 ;  /* 0x0000040000047882 */ /* 0x000fe20000000000 */
[----:B------:R-:W-:Y:S01]  /*02a0*/  UMOV UR5, 0x1 ;  /* 0x0000000100057882 */ /* 0x000fe20000000000 */
[----:B------:R-:W-:Y:S02]  /*02b0*/  UMOV UR6, 0x8 ;  /* 0x0000000800067882 */ /* 0x000fe40000000000 */
[----:B------:R-:W-:-:S04]  /*02c0*/  UIADD3 UR6, -UR6, 0x100000, URZ ;  /* 0x0010000006067890 */ /* 0x000fc8000fffe13f */
[----:B------:R-:W-:Y:S02]  /*02d0*/  USHF.L.U32 UR7, UR6, 0xb, URZ ;  /* 0x0000000b06077899 */ /* 0x000fe4000800063f */
[----:B------:R-:W-:Y:S02]  /*02e0*/  USHF.L.U32 UR6, UR6, 0x1, URZ ;  /* 0x0000000106067899 */ /* 0x000fe4000800063f */
[----:B0-----:R-:W-:Y:S02]  /*02f0*/  ULEA UR9, UR9, UR4, 0x18 ;  /* 0x0000000409097291 */ /* 0x001fe4000f8ec03f */
[----:B------:R-:W-:-:S04]  /*0300*/  UIADD3 UR4, -UR5, 0x100000, URZ ;  /* 0x0010000005047890 */ /* 0x000fc8000fffe13f */
[----:B------:R-:W-:Y:S02]  /*0310*/  USHF.L.U32 UR5, UR4, 0xb, URZ ;  /* 0x0000000b04057899 */ /* 0x000fe4000800063f */
[----:B------:R-:W-:Y:S01]  /*0320*/  USHF.L.U32 UR4, UR4, 0x1, URZ ;  /* 0x0000000104047899 */ /* 0x000fe2000800063f */
[----:B------:R-:W0:Y:S11]  /*0330*/  FENCE.VIEW.ASYNC.S ;  /* 0x00000000000073c6 */ /* 0x000e360000000000 */
[----:B0-----:R0:W1:Y:S01]  /*0340*/  SYNCS.EXCH.64 URZ, [UR9], UR4 ;  /* 0x00000004093f75b2 */ /* 0x0010620008000100 */
[----:B------:R0:W2:Y:S01]  /*0350*/  SYNCS.EXCH.64 URZ, [UR9+0x48], UR6 ;  /* 0x00004806093f75b2 */ /* 0x0000a20008000100 */
[----:B------:R0:W3:Y:S01]  /*0360*/  SYNCS.EXCH.64 URZ, [UR9+0x8], UR4 ;  /* 0x00000804093f75b2 */ /* 0x0000e20008000100 */
[----:B------:R0:W4:Y:S01]  /*0370*/  SYNCS.EXCH.64 URZ, [UR9+0x50], UR6 ;  /* 0x00005006093f75b2 */ /* 0x0001220008000100 */
[----:B------:R0:W0:Y:S01]  /*0380*/  SYNCS.EXCH.64 URZ, [UR9+0x10], UR4 ;  /* 0x00001004093f75b2 */ /* 0x0000220008000100 */
        /* <DEDUP_REMOVED lines=13> */
[----:B------:R-:W-:Y:S01]  /*0460*/  NOP ;  /* 0x0000000000007918 */ /* 0x000fe20000000000 */
.L_x_3:
[----:B0-----:R-:W-:Y:S05]  /*0470*/  BSYNC B0 ;  /* 0x0000000000007941 */ /* 0x001fea0003800000 */
.L_x_2:
[----:B------:R-:W-:Y:S01]  /*0480*/  SHF.R.S32.HI R4, RZ, 0x1f, R5 ;  /* 0x0000001fff047819 */ /* 0x000fe20000011405 */
[----:B------:R-:W0:Y:S01]  /*0490*/  SHFL.IDX PT, R0, R0, RZ, 0x1f ;  /* 0x00001fff00007589 */ /* 0x000e2200000e0000 */
[----:B------:R-:W-:Y:S01]  /*04a0*/  ELECT P0, URZ, PT ;  /* 0x00000000003f782f */ /* 0x000fe20003800000 */
[----:B------:R-:W5:Y:S01]  /*04b0*/  S2UR UR9, SR_CTAID.X ;  /* 0x00000000000979c3 */ /* 0x000f620000002500 */
[----:B------:R-:W-:Y:S01]  /*04c0*/  LEA.HI R4, R4, R5, RZ, 0x7 ;  /* 0x0000000504047211 */ /* 0x000fe200078f38ff */
[----:B------:R-:W1:Y:S01]  /*04d0*/  S2R R2, SR_CTAID.Y ;  /* 0x0000000000027919 */ /* 0x000e620000002600 */
[----:B------:R-:W-:Y:S01]  /*04e0*/  SHF.R.S32.HI R6, RZ, 0x1f, R3 ;  /* 0x0000001fff067819 */ /* 0x000fe20000011403 */
[----:B------:R-:W-:Y:S01]  /*04f0*/  ULDC UR4, c[0x0][0x154] ;  /* 0x0000550000047ab9 */ /* 0x000fe20000000800 */
[----:B------:R-:W-:Y:S01]  /*0500*/  LOP3.LUT R4, R4, 0xffffff80, RZ, 0xc0, !PT ;  /* 0xffffff8004047812 */ /* 0x000fe200078ec0ff */
[----:B------:R-:W-:Y:S01]  /*0510*/  NOP ;  /* 0x0000000000007918 */ /* 0x000fe20000000000 */
[----:B------:R-:W-:Y:S01]  /*0520*/  LEA.HI R6, R6, R3, RZ, 0x2 ;  /* 0x0000000306067211 */ /* 0x000fe200078f10ff */
[----:B------:R-:W2:Y:S01]  /*0530*/  LDC R11, c[0x0][0x148] ;  /* 0x00005200ff0b7b82 */ /* 0x000ea20000000800 */
[----:B------:R-:W-:Y:S01]  /*0540*/  NOP ;  /* 0x0000000000007918 */ /* 0x000fe20000000000 */
[----:B------:R-:W-:Y:S01]  /*0550*/  IMAD.IADD R4, R5, 0x1, -R4 ;  /* 0x0000000105047824 */ /* 0x000fe200078e0a04 */
[----:B------:R-:W-:-:S04]  /*0560*/  LOP3.LUT R6, R6, 0x3ffffffc, RZ, 0xc0, !PT ;  /* 0x3ffffffc06067812 */ /* 0x000fc800078ec0ff */
[----:B------:R-:W-:Y:S01]  /*0570*/  SHF.R.S32.HI R5, RZ, 0x1f, R4 ;  /* 0x0000001fff057819 */ /* 0x000fe20000011404 */
[----:B------:R-:W-:Y:S01]  /*0580*/  IMAD.IADD R6, R3, 0x1, -R6 ;  /* 0x0000000103067824 */ /* 0x000fe200078e0a06 */
[----:B------:R-:W3:Y:S02]  /*0590*/  LDC R8, c[0x0][0x144] ;  /* 0x00005100ff087b82 */ /* 0x000ee40000000800 */
[----:B------:R-:W-:Y:S02]  /*05a0*/  LEA.HI R5, R5, R4, RZ, 0x3 ;  /* 0x0000000405057211 */ /* 0x000fe400078f18ff */
[----:B0-----:R-:W-:Y:S02]  /*05b0*/  ISETP.NE.OR P0, PT, R0, RZ, !P0 ;  /* 0x000000ff0000720c */ /* 0x001fe40004705670 */
[--C-:B------:R-:W-:Y:S02]  /*05c0*/  SHF.R.S32.HI R0, RZ, 0x3, R5.reuse ;  /* 0x00000003ff007819 */ /* 0x100fe40000011405 */
[----:B------:R-:W-:-:S04]  /*05d0*/  SHF.R.S32.HI R5, RZ, 0x1f, R5 ;  /* 0x0000001fff057819 */ /* 0x000fc80000011405 */
[----:B------:R-:W-:-:S04]  /*05e0*/  LEA.HI R5, R5, R0, RZ, 0x2 ;  /* 0x0000000005057211 */ /* 0x000fc800078f10ff */
[----:B------:R-:W-:Y:S01]  /*05f0*/  LOP3.LUT R5, R5, 0xfffffffc, RZ, 0xc0, !PT ;  /* 0xfffffffc05057812 */ /* 0x000fe200078ec0ff */
[----:B------:R-:W-:Y:S01]  /*0600*/  VOTEU.ALL UP0, P0 ;  /* 0x00000000003f7886 */ /* 0x000fe20000000000 */
[----:B-1----:R-:W-:Y:S01]  /*0610*/  I2FP.F32.U32 R7, R2 ;  /* 0x0000000200077245 */ /* 0x002fe20000201000 */
[----:B------:R-:W-:Y:S02]  /*0620*/  VOTEU.ALL UP1, P0 ;  /* 0x00000000003f7886 */ /* 0x000fe40000020000 */
[----:B------:R-:W-:Y:S01]  /*0630*/  IMAD.IADD R5, R0, 0x1, -R5 ;  /* 0x0000000100057824 */ /* 0x000fe200078e0a05 */
[----:B------:R-:W0:Y:S01]  /*0640*/  @!UP0 S2UR UR7, SR_CgaCtaId ;  /* 0x00000000000789c3 */ /* 0x000e220000008800 */
[----:B-----5:R-:W-:Y:S01]  /*0650*/  I2FP.F32.U32 R0, UR9 ;  /* 0x0000000900007c45 */ /* 0x020fe20008201000 */
[----:B------:R-:W-:Y:S01]  /*0660*/  FMUL R9, R7, UR4 ;  /* 0x0000000407097c20 */ /* 0x000fe20008400000 */
[----:B------:R-:W-:Y:S01]  /*0670*/  IMAD R5, R6, 0x4, R5 ;  /* 0x0000000406057824 */ /* 0x000fe200078e0205 */
[----:B------:R-:W-:Y:S01]  /*0680*/  ULDC UR4, c[0x0][0x150] ;  /* 0x0000540000047ab9 */ /* 0x000fe20000000800 */
[----:B------:R-:W-:Y:S01]  /*0690*/  @!UP0 UMOV UR6, 0x400 ;  /* 0x0000040000068882 */ /* 0x000fe20000000000 */
[----:B------:R-:W-:Y:S01]  /*06a0*/  FMUL R7, R0, UR4 ;  /* 0x0000000400077c20 */ /* 0x000fe20008400000 */
[----:B------:R-:W-:Y:S01]  /*06b0*/  IMAD.SHL.U32 R0, R5, 0x4, RZ ;  /* 0x0000000405007824 */ /* 0x000fe200078e00ff */
[----:B------:R-:W1:Y:S01]  /*06c0*/  LDC R6, c[0x0][0x140] ;  /* 0x00005000ff067b82 */ /* 0x000e620000000800 */
[----:B------:R-:W5:Y:S01]  /*06d0*/  F2I.U32.TRUNC.NTZ R9, R9 ;  /* 0x0000000900097305 */ /* 0x000f62000020f000 */
[----:B------:R-:W-:-:S02]  /*06e0*/  UMOV UR4, 0x20 ;  /* 0x0000002000047882 */ /* 0x000fc40000000000 */
[----:B------:R-:W-:Y:S01]  /*06f0*/  LOP3.LUT R10, R5, 0xc, R0, 0x78, !PT ;  /* 0x0000000c050a7812 */ /* 0x000fe200078e7800 */
[----:B------:R-:W-:-:S04]  /*0700*/  @!UP0 UIADD3 UR4, -UR4, 0x100000, URZ ;  /* 0x0010000004048890 */ /* 0x000fc8000fffe13f */
[----:B------:R-:W-:Y:S02]  /*0710*/  @!UP0 USHF.L.U32 UR5, UR4, 0xb, URZ ;  /* 0x0000000b04058899 */ /* 0x000fe4000800063f */
[----:B------:R-:W-:Y:S01]  /*0720*/  @!UP0 USHF.L.U32 UR4, UR4, 0x1, URZ ;  /* 0x0000000104048899 */ /* 0x000fe2000800063f */
[----:B------:R-:W4:Y:S01]  /*0730*/  F2I.U32.TRUNC.NTZ R7, R7 ;  /* 0x0000000700077305 */ /* 0x000f22000020f000 */
[----:B------:R1:W-:Y:S01]  /*0740*/  STL [R1+0x78], R10 ;  /* 0x0000780a01007387 */ /* 0x0003e20000100800 */
[----:B-----5:R-:W-:Y:S01]  /*0750*/  IMAD.MOV R12, RZ, RZ, -R9 ;  /* 0x000000ffff0c7224 */ /* 0x020fe200078e0a09 */
[----:B0-----:R-:W-:Y:S01]  /*0760*/  @!UP0 ULEA UR6, UR7, UR6, 0x18 ;  /* 0x0000000607068291 */ /* 0x001fe2000f8ec03f */
[----:B------:R-:W-:Y:S02]  /*0770*/  VOTEU.ALL UP0, P0 ;  /* 0x00000000003f7886 */ /* 0x000fe40000000000 */
[----:B--2---:R-:W-:Y:S01]  /*0780*/  IMAD R5, R11, R12, R2 ;  /* 0x0000000c0b057224 */ /* 0x004fe200078e0202 */
[----:B------:R-:W-:-:S02]  /*0790*/  LOP3.LUT P0, RZ, R4, 0x7, RZ, 0xc0, !PT ;  /* 0x0000000704ff7812 */ /* 0x000fc4000780c0ff */
[----:B-1----:R-:W-:Y:S01]  /*07a0*/  ISETP.EQ.U32.AND P4, PT, R6, 0x1, PT ;  /* 0x000000010600780c */ /* 0x002fe20003f82070 */
[----:B----4-:R-:W-:Y:S01]  /*07b0*/  IMAD.MOV R7, RZ, RZ, -R7 ;  /* 0x000000ffff077224 */ /* 0x010fe200078e0a07 */
[----:B------:R-:W-:Y:S02]  /*07c0*/  ISETP.NE.AND P1, PT, R5, R10, PT ;  /* 0x0000000a0500720c */ /* 0x000fe40003f25270 */
[----:B------:R-:W-:Y:S01]  /*07d0*/  ISETP.LT.U32.AND P0, PT, R10, 0x4, !P0 ;  /* 0x000000040a00780c */ /* 0x000fe20004701070 */
[----:B---3--:R-:W-:Y:S01]  /*07e0*/  IMAD R0, R8, R7, UR9 ;  /* 0x0000000908007e24 */ /* 0x008fe2000f8e0207 */
[----:B------:R-:W0:Y:S02]  /*07f0*/  FENCE.VIEW.ASYNC.S ;  /* 0x00000000000073c6 */ /* 0x000e240000000000 */
[----:B0-----:R0:W1:Y:S02]  /*0800*/  @!UP0 SYNCS.EXCH.64 URZ, [UR6+0xa0], UR4 ;  /* 0x0000a004063f85b2 */ /* 0x0010640008000100 */
[----:B------:R-:W-:-:S04]  /*0810*/  ISETP.EQ.OR P1, PT, R0, RZ, !P1 ;  /* 0x000000ff0000720c */ /* 0x000fc80004f22670 */
[----:B------:R-:W-:Y:S01]  /*0820*/  PLOP3.LUT P0, PT, P0, P1, PT, 0x80, 0x0 ;  /* 0x000000000000781c */ /* 0x000fe20000703070 */
[----:B------:R0:W2:Y:S01]  /*0830*/  @!UP1 SYNCS.EXCH.64 URZ, [UR6+0xa8], UR4 ;  /* 0x0000a804063f95b2 */ /* 0x0000a20008000100 */
[----:B------:R-:W-:Y:S01]  /*0840*/  NOP ;  /* 0x0000000000007918 */ /* 0x000fe20000000000 */
[----:B------:R-:W-:Y:S10]  /*0850*/  @!P4 BRA `(.L_x_4) ;  /* 0x000000000008c947 */ /* 0x000ff40003800000 */
[----:B-12---:R-:W-:Y:S01]  /*0860*/  UCGABAR_ARV ;  /* 0x00000000000079c7 */ /* 0x006fe20008000000 */
[----:B------:R-:W-:Y:S05]  /*0870*/  BRA `(.L_x_5) ;  /* 0x0000000000047947 */ /* 0x000fea0003800000 */
.L_x_4:
[----:B-12---:R-:W-:Y:S01]  /*0880*/  NOP ;  /* 0x0000000000007918 */ /* 0x006fe20000000000 */
.L_x_5:
[----:B------:R-:W1:Y:S01]  /*0890*/  LDC R3, c[0x0][0x65c] ;  /* 0x00019700ff037b82 */ /* 0x000e620000000800 */
[----:B------:R-:W-:Y:S02]  /*08a0*/  IMAD.U32 R4, RZ, RZ, UR9 ;  /* 0x00000009ff047e24 */ /* 0x000fe4000f8e00ff */
[----:B------:R-:W-:Y:S01]  /*08b0*/  IMAD.MOV.U32 R5, RZ, RZ, RZ ;  /* 0x000000ffff057224 */ /* 0x000fe200078e00ff */
[----:B-1----:R-:W-:-:S13]  /*08c0*/  ISETP.NE.AND P3, PT, R3, 0x1, PT ;  /* 0x000000010300780c */ /* 0x002fda0003f65270 */
[----:B------:R-:W1:Y:S01]  /*08d0*/  @P3 LDC R7, c[0x0][0x10] ;  /* 0x00000400ff073b82 */ /* 0x000e620000000800 */
[----:B------:R-:W-:Y:S02]  /*08e0*/  @P3 IMAD.MOV.U32 R3, RZ, RZ, RZ ;  /* 0x000000ffff033224 */ /* 0x000fe400078e00ff */
[----:B------:R-:W-:-:S05]  /*08f0*/  @P3 IMAD.MOV.U32 R13, RZ, RZ, RZ ;  /* 0x000000ffff0d3224 */ /* 0x000fca00078e00ff */
[----:B------:R-:W2:Y:S01]  /*0900*/  @!P3 LDC R9, c[0x0][0xc] ;  /* 0x00000300ff09bb82 */ /* 0x000ea20000000800 */
[----:B-1----:R-:W-:-:S04]  /*0910*/  @P3 IMAD.WIDE.U32 R6, R7, UR9, R2 ;  /* 0x0000000907063c25 */ /* 0x002fc8000f8e0002 */
[----:B------:R-:W-:Y:S02]  /*0920*/  @P3 IMAD.MOV.U32 R19, RZ, RZ, R6 ;  /* 0x000000ffff133224 */ /* 0x000fe400078e0006 */
[----:B------:R-:W-:Y:S02]  /*0930*/  @P3 IMAD.IADD R23, R7, 0x1, R13 ;  /* 0x0000000107173824 */ /* 0x000fe400078e020d */
[----:B--2---:R-:W-:-:S04]  /*0940*/  @!P3 IMAD.WIDE.U32 R4, R2, R9, R4 ;  /* 0x000000090204b225 */ /* 0x004fc800078e0004 */
[----:B------:R-:W-:Y:S02]  /*0950*/  @!P3 IMAD.MOV.U32 R19, RZ, RZ, R4 ;  /* 0x000000ffff13b224 */ /* 0x000fe400078e0004 */
[----:B------:R-:W-:-:S03]  /*0960*/  @!P3 IMAD.MOV.U32 R23, RZ, RZ, R5 ;  /* 0x000000ffff17b224 */ /* 0x000fc600078e0005 */
[----:B------:R1:W-:Y:S04]  /*0970*/  STL [R1+0x80], R19 ;  /* 0x0000801301007387 */ /* 0x0003e80000100800 */
[----:B------:R1:W-:Y:S01]  /*0980*/  STL [R1+0x7c], R23 ;  /* 0x00007c1701007387 */ /* 0x0003e20000100800 */
[----:B------:R-:W-:Y:S05]  /*0990*/  @!P4 BRA `(.L_x_6) ;  /* 0x00000000000cc947 */ /* 0x000fea0003800000 */
[----:B------:R-:W-:Y:S01]  /*09a0*/  UCGABAR_WAIT ;  /* 0x0000000000007dc7 */ /* 0x000fe20008000000 */
[----:B------:R-:W-:Y:S01]  /*09b0*/  CCTL.IVALL ;  /* 0x00000000ff00798f */ /* 0x000fe20002000000 */
[----:B------:R-:W-:Y:S05]  /*09c0*/  BRA `(.L_x_7) ;  /* 0x0000000000047947 */ /* 0x000fea0003800000 */
.L_x_6:
[----:B------:R-:W-:Y:S06]  /*09d0*/  BAR.SYNC.DEFER_BLOCKING 0x0 ;  /* 0x0000000000007b1d */ /* 0x000fec0000010000 */
.L_x_7:
[----:B------:R-:W-:Y:S05]  /*09e0*/  @!P2 BRA `(.L_x_8) ;  /* 0x000000e0008ca947 */ /* 0x000fea0003800000 */
[----:B------:R-:W-:-:S06]  /*09f0*/  UISETP.GT.U32.AND UP0, UPT, UR10, 0x1, UPT ;  /* 0x000000010a00788c */ /* 0x000fcc000bf04070 */
[----:B------:R-:W-:-:S13]  /*0a00*/  PLOP3.LUT P1, PT, PT, PT, UP0, 0x80, 0x0 ;  /* 0x000000000000781c */ /* 0x000fda0003f2f008 */
[----:B0-----:R-:W-:Y:S05]  /*0a10*/  @P1 EXIT ;  /* 0x000000000000194d */ /* 0x001fea0003800000 */
[----:B------:R-:W-:Y:S01]  /*0a20*/  IMAD.MOV.U32 R6, RZ, RZ, -0x1 ;  /* 0xffffffffff067424 */ /* 0x000fe200078e00ff */
[----:B------:R-:W-:Y:S01]  /*0a30*/  ULDC.64 UR4, c[0x0][0x650] ;  /* 0x0001940000047ab9 */ /* 0x000fe20000000a00 */
[----:B------:R-:W-:Y:S01]  /*0a40*/  IMAD.MOV.U32 R5, RZ, RZ, -0x1 ;  /* 0xffffffffff057424 */ /* 0x000fe200078e00ff */
[----:B------:R-:W-:Y:S01]  /*0a50*/  ISETP.GE.U32.AND P1, PT, R19, UR4, PT ;  /* 0x0000000413007c0c */ /* 0x000fe2000bf26070 */
[----:B------:R-:W-:Y:S01]  /*0a60*/  UMOV UR22, 0xffffffff ;  /* 0xffffffff00167882 */ /* 0x000fe20000000000 */
[----:B------:R0:W-:Y:S01]  /*0a70*/  STL [R1+0x88], R6 ;  /* 0x0000880601007387 */ /* 0x0001e20000100800 */
[----:B------:R-:W-:Y:S02]  /*0a80*/  PRMT R4, RZ, 0x7610, R4 ;  /* 0x00007610ff047816 */ /* 0x000fe40000000004 */
[----:B------:R-:W-:Y:S01]  /*0a90*/  ISETP.GE.U32.AND.EX P1, PT, R23, UR5, PT, P1 ;  /* 0x0000000517007c0c */ /* 0x000fe2000bf26110 */
[----:B------:R0:W-:-:S12]  /*0aa0*/  STL [R1+0x84], R5 ;  /* 0x0000840501007387 */ /* 0x0001d80000100800 */
[----:B0-----:R-:W-:Y:S05]  /*0ab0*/  @P1 BRA `(.L_x_9) ;  /* 0x0000000400381947 */ /* 0x001fea0003800000 */
[----:B------:R-:W0:Y:S01]  /*0ac0*/  LDC.64 R14, c[0x0][0x628] ;  /* 0x00018a00ff0e7b82 */ /* 0x000e220000000a00 */
[----:B------:R-:W-:Y:S02]  /*0ad0*/  IMAD.MOV.U32 R4, RZ, RZ, R19 ;  /* 0x000000ffff047224 */ /* 0x000fe400078e0013 */
[----:B------:R-:W-:-:S05]  /*0ae0*/  IMAD.MOV.U32 R5, RZ, RZ, R23 ;  /* 0x000000ffff057224 */ /* 0x000fca00078e0017 */
[----:B------:R-:W2:Y:S08]  /*0af0*/  LDC R10, c[0x0][0x630] ;  /* 0x00018c00ff0a7b82 */ /* 0x000eb00000000800 */
[----:B------:R-:W3:Y:S01]  /*0b00*/  LDC.64 R16, c[0x0][0x620] ;  /* 0x00018800ff107b82 */ /* 0x000ee20000000a00 */
[----:B0-----:R-:W-:-:S04]  /*0b10*/  ISETP.NE.U32.AND P1, PT, R14, RZ, PT ;  /* 0x000000ff0e00720c */ /* 0x001fc80003f25070 */
[----:B------:R-:W-:-:S13]  /*0b20*/  ISETP.NE.AND.EX P1, PT, R15, RZ, PT, P1 ;  /* 0x000000ff0f00720c */ /* 0x000fda0003f25310 */
[----:B--23--:R-:W-:Y:S05]  /*0b30*/  @!P1 BRA `(.L_x_10) ;  /* 0x0000000000289947 */ /* 0x00cfea0003800000 */
[----:B------:R-:W0:Y:S02]  /*0b40*/  LDC R9, c[0x0][0x634] ;  /* 0x00018d00ff097b82 */ /* 0x000e240000000800 */
[----:B0-----:R-:W-:-:S05]  /*0b50*/  IADD3 R9, P1, R19, R9, RZ ;  /* 0x0000000913097210 */ /* 0x001fca0007f3e0ff */
[----:B------:R-:W-:-:S04]  /*0b60*/  IMAD.X R13, RZ, RZ, R23, P1 ;  /* 0x000000ffff0d7224 */ /* 0x000fc800008e0617 */
[----:B------:R-:W-:-:S04]  /*0b70*/  IMAD.WIDE.U32 R4, R13, R14, RZ ;  /* 0x0000000e0d047225 */ /* 0x000fc800078e00ff */
[----:B------:R-:W-:-:S04]  /*0b80*/  IMAD.WIDE.U32 R6, P1, R9, R15, R4 ;  /* 0x0000000f09067225 */ /* 0x000fc80007820004 */
[----:B------:R-:W-:-:S04]  /*0b90*/  IMAD.WIDE.U32 R4, R9, R14, RZ ;  /* 0x0000000e09047225 */ /* 0x000fc800078e00ff */
[----:B------:R-:W-:Y:S01]  /*0ba0*/  IMAD.X R9, RZ, RZ, RZ, P1 ;  /* 0x000000ffff097224 */ /* 0x000fe200008e06ff */
[----:B------:R-:W-:Y:S01]  /*0bb0*/  IADD3 RZ, P1, R5, R6, RZ ;  /* 0x0000000605ff7210 */ /* 0x000fe20007f3e0ff */
[----:B------:R-:W-:-:S04]  /*0bc0*/  IMAD.MOV.U32 R8, RZ, RZ, R7 ;  /* 0x000000ffff087224 */ /* 0x000fc800078e0007 */
[----:B------:R-:W-:-:S08]  /*0bd0*/  IMAD.WIDE.U32.X R4, R13, R15, R8, P1 ;  /* 0x0000000f0d047225 */ /* 0x000fd000008e0408 */
.L_x_10:
[----:B------:R-:W0:Y:S01]  /*0be0*/  LDC.64 R20, c[0x0][0x640] ;  /* 0x00019000ff147b82 */ /* 0x000e220000000a00 */
[-C--:B------:R-:W-:Y:S01]  /*0bf0*/  SHF.R.U64 R22, R4, R10.reuse, R5 ;  /* 0x0000000a04167219 */ /* 0x080fe20000001205 */
[----:B------:R-:W-:Y:S01]  /*0c00*/  IMAD.MOV.U32 R4, RZ, RZ, R19 ;  /* 0x000000ffff047224 */ /* 0x000fe200078e0013 */
[----:B------:R-:W-:Y:S01]  /*0c10*/  SHF.R.U32.HI R3, RZ, R10, R5 ;  /* 0x0000000aff037219 */ /* 0x000fe20000011605 */
[----:B------:R-:W-:Y:S01]  /*0c20*/  IMAD.MOV.U32 R5, RZ, RZ, R23 ;  /* 0x000000ffff057224 */ /* 0x000fe200078e0017 */
[----:B------:R-:W-:Y:S01]  /*0c30*/  IADD3 R7, P1, RZ, -R22, RZ ;  /* 0x80000016ff077210 */ /* 0x000fe20007f3e0ff */
[----:B-1----:R-:W-:Y:S02]  /*0c40*/  IMAD R23, R11, R12, R2 ;  /* 0x0000000c0b177224 */ /* 0x002fe400078e0202 */
[----:B------:R-:W1:Y:S01]  /*0c50*/  LDC R8, c[0x0][0x618] ;  /* 0x00018600ff087b82 */ /* 0x000e620000000800 */
[----:B------:R-:W-:Y:S02]  /*0c60*/  IMAD.MOV.U32 R11, RZ, RZ, 0x1 ;  /* 0x00000001ff0b7424 */ /* 0x000fe400078e00ff */
[----:B------:R-:W-:-:S02]  /*0c70*/  IMAD.X R3, RZ, RZ, ~R3, P1 ;  /* 0x000000ffff037224 */ /* 0x000fc400008e0e03 */
[----:B------:R-:W-:-:S03]  /*0c80*/  IMAD.WIDE.U32 R4, R7, R16, R4 ;  /* 0x0000001007047225 */ /* 0x000fc600078e0004 */
[----:B------:R-:W2:Y:S01]  /*0c90*/  LDC R14, c[0x0][0x608] ;  /* 0x00018200ff0e7b82 */ /* 0x000ea20000000800 */
[----:B------:R-:W-:-:S04]  /*0ca0*/  IMAD R6, R3, R16, RZ ;  /* 0x0000001003067224 */ /* 0x000fc800078e02ff */
[----:B------:R-:W-:-:S03]  /*0cb0*/  IMAD R3, R7, R17, R6 ;  /* 0x0000001107037224 */ /* 0x000fc600078e0206 */
[----:B------:R-:W3:Y:S01]  /*0cc0*/  LDC R18, c[0x0][0x658] ;  /* 0x00019600ff127b82 */ /* 0x000ee20000000800 */
[----:B------:R-:W-:Y:S01]  /*0cd0*/  IMAD.IADD R3, R5, 0x1, R3 ;  /* 0x0000000105037824 */ /* 0x000fe200078e0203 */
[----:B0-----:R-:W-:Y:S01]  /*0ce0*/  ISETP.NE.U32.AND P1, PT, R20, RZ, PT ;  /* 0x000000ff1400720c */ /* 0x001fe20003f25070 */
[----:B------:R-:W-:-:S03]  /*0cf0*/  IMAD.MOV.U32 R5, RZ, RZ, -0x1 ;  /* 0xffffffffff057424 */ /* 0x000fc600078e00ff */
[----:B------:R-:W-:Y:S02]  /*0d00*/  ISETP.NE.AND.EX P1, PT, R21, RZ, PT, P1 ;  /* 0x000000ff1500720c */ /* 0x000fe40003f25310 */
[----:B------:R-:W0:Y:S01]  /*0d10*/  LDC R13, c[0x0][0x600] ;  /* 0x00018000ff0d7b82 */ /* 0x000e220000000800 */
[-CC-:B-1----:R-:W-:Y:S02]  /*0d20*/  SHF.R.U64 R10, R4, R8.reuse, R3.reuse ;  /* 0x00000008040a7219 */ /* 0x182fe40000001203 */
[----:B------:R-:W-:-:S05]  /*0d30*/  SHF.R.U32.HI R3, RZ, R8, R3 ;  /* 0x00000008ff037219 */ /* 0x000fca0000011603 */
[----:B------:R-:W1:Y:S01]  /*0d40*/  LDC R15, c[0x0][0x648] ;  /* 0x00019200ff0f7b82 */ /* 0x000e620000000800 */
[-CC-:B--2---:R-:W-:Y:S02]  /*0d50*/  SHF.R.U64 R19, R10, R14.reuse, R3.reuse ;  /* 0x0000000e0a137219 */ /* 0x184fe40000001203 */
[----:B------:R-:W-:-:S05]  /*0d60*/  SHF.R.U32.HI R3, RZ, R14, R3 ;  /* 0x0000000eff037219 */ /* 0x000fca0000011603 */
[----:B------:R-:W2:Y:S01]  /*0d70*/  LDC R17, c[0x0][0x638] ;  /* 0x00018e00ff117b82 */ /* 0x000ea20000000800 */
[-C--:B---3--:R-:W-:Y:S02]  /*0d80*/  SHF.L.U32 R2, R5, R18.reuse, RZ ;  /* 0x0000001205027219 */ /* 0x088fe400000006ff */
[--C-:B------:R-:W-:Y:S02]  /*0d90*/  SHF.R.U64 R12, R19, R18, R3.reuse ;  /* 0x00000012130c7219 */ /* 0x100fe40000001203 */
[----:B------:R-:W-:Y:S02]  /*0da0*/  LOP3.LUT R8, RZ, R2, RZ, 0x33, !PT ;  /* 0x00000002ff087212 */ /* 0x000fe400078e33ff */
[----:B------:R-:W-:Y:S01]  /*0db0*/  SHF.R.U32.HI R3, RZ, R18, R3 ;  /* 0x00000012ff037219 */ /* 0x000fe20000011603 */
[----:B------:R-:W3:Y:S01]  /*0dc0*/  LDC R16, c[0x0][0x610] ;  /* 0x00018400ff107b82 */ /* 0x000ee20000000800 */
[----:B------:R-:W-:Y:S01]  /*0dd0*/  IMAD.MOV.U32 R2, RZ, RZ, R12 ;  /* 0x000000ffff027224 */ /* 0x000fe200078e000c */
[----:B------:R-:W-:Y:S06]  /*0de0*/  @!P1 BRA `(.L_x_11) ;  /* 0x0000000000289947 */ /* 0x000fec0003800000 */
[----:B------:R-:W4:Y:S02]  /*0df0*/  LDC R7, c[0x0][0x64c] ;  /* 0x00019300ff077b82 */ /* 0x000f240000000800 */
[----:B----4-:R-:W-:-:S05]  /*0e00*/  IADD3 R7, P1, R12, R7, RZ ;  /* 0x000000070c077210 */ /* 0x010fca0007f3e0ff */
        /* <DEDUP_REMOVED lines=8> */
.L_x_11:
[----:B-1----:R-:W-:Y:S01]  /*0e90*/  SHF.R.U64 R4, R2, R15, R3 ;  /* 0x0000000f02047219 */ /* 0x002fe20000001203 */
[----:B0-----:R-:W-:Y:S01]  /*0ea0*/  VIADD R5, R13, 0xffffffff ;  /* 0xffffffff0d057836 */ /* 0x001fe20000000000 */
[----:B------:R-:W-:Y:S02]  /*0eb0*/  SHF.L.U32 R2, R11, R18, RZ ;  /* 0x000000120b027219 */ /* 0x000fe400000006ff */
[----:B------:R-:W-:Y:S01]  /*0ec0*/  LOP3.LUT R3, R19, R8, RZ, 0xc0, !PT ;  /* 0x0000000813037212 */ /* 0x000fe200078ec0ff */
[----:B------:R-:W-:Y:S01]  /*0ed0*/  IMAD.MOV R6, RZ, RZ, -R4 ;  /* 0x000000ffff067224 */ /* 0x000fe200078e0a04 */
[----:B------:R-:W-:Y:S02]  /*0ee0*/  SEL R0, R0, R23, !P3 ;  /* 0x0000001700007207 */ /* 0x000fe40005800000 */
[----:B------:R-:W-:Y:S01]  /*0ef0*/  LOP3.LUT R5, R10, R5, RZ, 0xc0, !PT ;  /* 0x000000050a057212 */ /* 0x000fe200078ec0ff */
[----:B------:R-:W-:Y:S01]  /*0f00*/  IMAD R3, R2, R4, R3 ;  /* 0x0000000402037224 */ /* 0x000fe200078e0203 */
[----:B------:R-:W-:Y:S01]  /*0f10*/  R2UR UR22, R22 ;  /* 0x00000000161672ca */ /* 0x000fe200000e0000 */
[----:B--2---:R-:W-:-:S02]  /*0f20*/  IMAD R2, R6, R17, R12 ;  /* 0x0000001106027224 */ /* 0x004fc400078e020c */
[----:B---3--:R-:W-:Y:S02]  /*0f30*/  IMAD R0, R3, R16, R0 ;  /* 0x0000001003007224 */ /* 0x008fe400078e0200 */
[----:B------:R-:W-:Y:S02]  /*0f40*/  IMAD R3, R2, R13, R5 ;  /* 0x0000000d02037224 */ /* 0x000fe400078e0205 */
[----:B------:R-:W-:-:S03]  /*0f50*/  IMAD.MOV.U32 R4, RZ, RZ, 0x1 ;  /* 0x00000001ff047424 */ /* 0x000fc600078e00ff */
[----:B------:R-:W-:Y:S02]  /*0f60*/  SEL R2, R3, R0, !P3 ;  /* 0x0000000003027207 */ /* 0x000fe40005800000 */
[----:B------:R-:W-:-:S03]  /*0f70*/  SEL R0, R0, R3, !P3 ;  /* 0x0000000300007207 */ /* 0x000fc60005800000 */
[----:B------:R0:W-:Y:S04]  /*0f80*/  STL [R1+0x84], R2 ;  /* 0x0000840201007387 */ /* 0x0001e80000100800 */
[----:B------:R0:W-:Y:S02]  /*0f90*/  STL [R1+0x88], R0 ;  /* 0x0000880001007387 */ /* 0x0001e40000100800 */
.L_x_9:
[----:B------:R-:W-:-:S08]  /*0fa0*/  NOP ;  /* 0x0000000000007918 */ /* 0x000fd00000000000 */
[----:B------:R-:W2:Y:S02]  /*0fb0*/  USETMAXREG.TRY_ALLOC.CTAPOOL UP0, 0xe8 ;  /* 0x000000e8000079c8 */ /* 0x000ea40008000600 */
[----:B--2---:R-:W-:-:S13]  /*0fc0*/  PLOP3.LUT P1, PT, PT, PT, UP0, 0x80, 0x0 ;  /* 0x000000000000781c */ /* 0x004fda0003f2f008 */
[----:B------:R-:W-:Y:S05]  /*0fd0*/  @!P1 BRA `(.L_x_9) ;  /* 0xfffffffc00f09947 */ /* 0x000fea000383ffff */
[----:B------:R-:W-:Y:S01]  /*0fe0*/  ULDC.64 UR4, c[0x0][0x598] ;  /* 0x0001660000047ab9 */ /* 0x000fe20000000a00 */
[----:B------:R-:W-:Y:S01]  /*0ff0*/  ULDC.64 UR16, c[0x0][0x208] ;  /* 0x0000820000107ab9 */ /* 0x000fe20000000a00 */
[----:B------:R-:W-:-:S04]  /*1000*/  ISETP.NE.U32.AND P1, PT, RZ, UR4, PT ;  /* 0x00000004ff007c0c */ /* 0x000fc8000bf25070 */
[----:B------:R-:W-:-:S13]  /*1010*/  ISETP.NE.AND.EX P1, PT, RZ, UR5, PT, P1 ;  /* 0x00000005ff007c0c */ /* 0x000fda000bf25310 */
[----:B------:R-:W-:Y:S05]  /*1020*/  @!P1 BRA `(.L_x_12) ;  /* 0x0000000000209947 */ /* 0x000fea0003800000 */
[----:B0-----:R-:W0:Y:S02]  /*1030*/  LDC.64 R2, c[0x0][0x598] ;  /* 0x00016600ff027b82 */ /* 0x001e240000000a00 */
[----:B0-----:R-:W2:Y:S02]  /*1040*/  LDG.E.64 R2, desc[UR16][R2.64] ;  /* 0x0000001002027981 */ /* 0x001ea4000c1e1b00 */
[----:B--2---:R-:W-:-:S04]  /*1050*/  ISETP.NE.U32.AND P1, PT, R2, RZ, PT ;  /* 0x000000ff0200720c */ /* 0x004fc80003f25070 */
[----:B------:R-:W-:-:S13]  /*1060*/  ISETP.NE.AND.EX P1, PT, R3, RZ, PT, P1 ;  /* 0x000000ff0300720c */ /* 0x000fda0003f25310 */
[----:B------:R-:W-:Y:S05]  /*1070*/  @!P1 BRA `(.L_x_12) ;  /* 0x00000000000c9947 */ /* 0x000fea0003800000 */
[----:B------:R-:W2:Y:S02]  /*1080*/  LD.E R2, desc[UR16][R2.64] ;  /* 0x0000001002027980 */ /* 0x000ea4000c101900 */
[----:B--2---:R-:W-:Y:S01]  /*1090*/  R2UR UR20, R2 ;  /* 0x00000000021472ca */ /* 0x004fe200000e0000 */
[----:B------:R-:W-:-:S14]  /*10a0*/  BRA `(.L_x_13) ;  /* 0x0000000000247947 */ /* 0x000fdc0003800000 */
.L_x_12:
[----:B------:R-:W-:Y:S02]  /*10b0*/  ULDC.64 UR4, c[0x0][0x588] ;  /* 0x0001620000047ab9 */ /* 0x000fe40000000a00 */
[----:B------:R-:W-:-:S04]  /*10c0*/  ISETP.NE.U32.AND P1, PT, RZ, UR4, PT ;  /* 0x00000004ff007c0c */ /* 0x000fc8000bf25070 */
[----:B------:R-:W-:-:S13]  /*10d0*/  ISETP.NE.AND.EX P1, PT, RZ, UR5, PT, P1 ;  /* 0x00000005ff007c0c */ /* 0x000fda000bf25310 */
[----:B------:R-:W-:Y:S05]  /*10e0*/  @!P1 BRA `(.L_x_14) ;  /* 0x0000000000109947 */ /* 0x000fea0003800000 */
[----:B0-----:R-:W0:Y:S02]  /*10f0*/  LDC.64 R2, c[0x0][0x588] ;  /* 0x00016200ff027b82 */ /* 0x001e240000000a00 */
[----:B0-----:R-:W2:Y:S02]  /*1100*/  LDG.E R2, desc[UR16][R2.64] ;  /* 0x0000001002027981 */ /* 0x001ea4000c1e1900 */
[----:B--2---:R-:W-:Y:S01]  /*1110*/  R2UR UR20, R2 ;  /* 0x00000000021472ca */ /* 0x004fe200000e0000 */
[----:B------:R-:W-:-:S14]  /*1120*/  BRA `(.L_x_13) ;  /* 0x0000000000047947 */ /* 0x000fdc0003800000 */
.L_x_14:
[----:B------:R-:W-:-:S05]  /*1130*/  ULDC UR20, c[0x0][0x580] ;  /* 0x0001600000147ab9 */ /* 0x000fca0000000800 */
.L_x_13:
[----:B------:R-:W-:Y:S02]  /*1140*/  ULDC.64 UR4, c[0x0][0x5a0] ;  /* 0x0001680000047ab9 */ /* 0x000fe40000000a00 */
        /* <DEDUP_REMOVED lines=11> */
.L_x_15:
        /* <DEDUP_REMOVED lines=8> */
.L_x_17:
[----:B------:R-:W-:-:S05]  /*1280*/  ULDC UR19, c[0x0][0x584] ;  /* 0x0001610000137ab9 */ /* 0x000fca0000000800 */
.L_x_16:
[----:B------:R-:W-:-:S13]  /*1290*/  LOP3.LUT P1, RZ, R4, 0xff, RZ, 0xc0, !PT ;  /* 0x000000ff04ff7812 */ /* 0x000fda000782c0ff */
[----:B------:R-:W-:Y:S05]  /*12a0*/  @!P1 EXIT ;  /* 0x000000000000994d */ /* 0x000fea0003800000 */
[----:B------:R-:W-:Y:S01]  /*12b0*/  ULDC UR4, c[0x0][0x28c] ;  /* 0x0000a30000047ab9 */ /* 0x000fe20000000800 */
[----:B------:R-:W-:Y:S02]  /*12c0*/  ULOP3.LUT UR21, UR13, 0x1, URZ, 0xfc, !UPT ;  /* 0x000000010d157892 */ /* 0x000fe4000f8efc3f */
[----:B------:R-:W-:-:S04]  /*12d0*/  UIADD3 UR4, UR4, 0x3f, URZ ;  /* 0x0000003f04047890 */ /* 0x000fc8000fffe03f */
[----:B------:R-:W-:-:S04]  /*12e0*/  USHF.R.S32.HI UR5, URZ, 0x1f, UR4 ;  /* 0x0000001f3f057899 */ /* 0x000fc80008011404 */
[----:B------:R-:W-:-:S03]  /*12f0*/  ULEA.HI UR5, UR5, UR4, URZ, 0x6 ;  /* 0x0000000405057291 */ /* 0x000fc6000f8f303f */
[----:B------:R-:W-:Y:S01]  /*1300*/  UMOV UR4, URZ ;  /* 0x0000003f00047c82 */ /* 0x000fe20008000000 */
[----:B------:R-:W-:-:S03]  /*1310*/  USHF.R.S32.HI UR12, URZ, 0x6, UR5 ;  /* 0x000000063f0c7899 */ /* 0x000fc60008011405 */
[----:B------:R-:W-:-:S09]  /*1320*/  UMOV UR5, URZ ;  /* 0x0000003f00057c82 */ /* 0x000fd20008000000 */
.L_x_300:
[----:B0-----:R-:W0:Y:S01]  /*1330*/  S2R R0, SR_TID.X ;  /* 0x0000000000007919 */ /* 0x001e220000002100 */
[----:B--2---:R-:W2:Y:S01]  /*1340*/  S2UR UR11, SR_CgaCtaId ;  /* 0x00000000000b79c3 */ /* 0x004ea20000008800 */
[----:B------:R-:W-:Y:S01]  /*1350*/  UMOV UR14, 0x400 ;  /* 0x00000400000e7882 */ /* 0x000fe20000000000 */
[----:B------:R-:W-:Y:S01]  /*1360*/  UMOV UR6, URZ ;  /* 0x0000003f00067c82 */ /* 0x000fe20008000000 */
[----:B------:R-:W-:Y:S01]  /*1370*/  STL [R1+0x74], RZ ;  /* 0x000074ff01007387 */ /* 0x000fe20000100800 */
[----:B------:R-:W-:Y:S01]  /*1380*/  UMOV UR7, URZ ;  /* 0x0000003f00077c82 */ /* 0x000fe20008000000 */
[----:B------:R-:W-:Y:S01]  /*1390*/  UMOV UR8, URZ ;  /* 0x0000003f00087c82 */ /* 0x000fe20008000000 */
[----:B------:R-:W-:Y:S01]  /*13a0*/  UMOV UR18, UR5 ;  /* 0x0000000500127c82 */ /* 0x000fe20008000000 */
[----:B------:R-:W-:Y:S01]  /*13b0*/  STL [R1+0x70], RZ ;  /* 0x000070ff01007387 */ /* 0x000fe20000100800 */
[----:B---3--:R-:W3:Y:S01]  /*13c0*/  LDC R2, c[0x0][0x28c] ;  /* 0x0000a300ff027b82 */ /* 0x008ee20000000800 */
[----:B------:R-:W-:-:S02]  /*13d0*/  CS2R R4, SRZ ;  /* 0x0000000000047805 */ /* 0x000fc4000001ff00 */
[----:B------:R-:W-:Y:S01]  /*13e0*/  CS2R R6, SRZ ;  /* 0x0000000000067805 */ /* 0x000fe2000001ff00 */
[----:B------:R-:W-:Y:S01]  /*13f0*/  STL [R1+0x6c], RZ ;  /* 0x00006cff01007387 */ /* 0x000fe20000100800 */
[----:B------:R-:W-:Y:S02]  /*1400*/  CS2R R8, SRZ ;  /* 0x0000000000087805 */ /* 0x000fe4000001ff00 */
[----:B------:R-:W-:Y:S02]  /*1410*/  CS2R R10, SRZ ;  /* 0x00000000000a7805 */ /* 0x000fe4000001ff00 */
[----:B------:R-:W-:Y:S01]  /*1420*/  CS2R R12, SRZ ;  /* 0x00000000000c7805 */ /* 0x000fe2000001ff00 */
[----:B------:R-:W-:Y:S01]  /*1430*/  STL [R1+0x68], RZ ;  /* 0x000068ff01007387 */ /* 0x000fe20000100800 */
[----:B------:R-:W-:Y:S02]  /*1440*/  CS2R R14, SRZ ;  /* 0x00000000000e7805 */ /* 0x000fe4000001ff00 */
[----:B------:R-:W-:-:S02]  /*1450*/  CS2R R16, SRZ ;  /* 0x0000000000107805 */ /* 0x000fc4000001ff00 */
[----:B-1----:R-:W-:Y:S01]  /*1460*/  CS2R R18, SRZ ;  /* 0x0000000000127805 */ /* 0x002fe2000001ff00 */
[----:B------:R-:W-:Y:S01]  /*1470*/  STL [R1+0x64], RZ ;  /* 0x000064ff01007387 */ /* 0x000fe20000100800 */
[----:B------:R-:W-:Y:S02]  /*1480*/  CS2R R20, SRZ ;  /* 0x0000000000147805 */ /* 0x000fe4000001ff00 */
[----:B------:R-:W-:Y:S02]  /*1490*/  CS2R R22, SRZ ;  /* 0x0000000000167805 */ /* 0x000fe4000001ff00 */
[----:B------:R-:W-:Y:S01]  /*14a0*/  CS2R R152, SRZ ;  /* 0x0000000000987805 */ /* 0x000fe2000001ff00 */
[----:B------:R-:W-:Y:S01]  /*14b0*/  STL [R1+0x60], RZ ;  /* 0x000060ff01007387 */ /* 0x000fe20000100800 */
[----:B--2---:R-:W-:Y:S01]  /*14c0*/  ULEA UR14, UR11, UR14, 0x18 ;  /* 0x0000000e0b0e7291 */ /* 0x004fe2000f8ec03f */
[----:B------:R-:W-:Y:S02]  /*14d0*/  CS2R R154, SRZ ;  /* 0x00000000009a7805 */ /* 0x000fe4000001ff00 */
[----:B------:R-:W-:Y:S01]  /*14e0*/  CS2R R156, SRZ ;  /* 0x00000000009c7805 */ /* 0x000fe2000001ff00 */
[----:B------:R-:W-:Y:S01]  /*14f0*/  STL [R1+0x5c], RZ ;  /* 0x00005cff01007387 */ /* 0x000fe20000100800 */
[----:B------:R-:W-:-:S02]  /*1500*/  CS2R R158, SRZ ;  /* 0x00000000009e7805 */ /* 0x000fc4000001ff00 */
[----:B------:R-:W-:Y:S02]  /*1510*/  CS2R R160, SRZ ;  /* 0x0000000000a07805 */ /* 0x000fe4000001ff00 */
[----:B------:R-:W-:Y:S02]  /*1520*/  CS2R R162, SRZ ;  /* 0x0000000000a27805 */ /* 0x000fe4000001ff00 */
[----:B0-----:R-:W-:Y:S01]  /*1530*/  LOP3.LUT R0, R0, 0x80, RZ, 0xc0, !PT ;  /* 0x0000008000007812 */ /* 0x001fe200078ec0ff */
[----:B------:R-:W-:Y:S01]  /*1540*/  STL [R1+0x58], RZ ;  /* 0x000058ff01007387 */ /* 0x000fe20000100800 */
[----:B---3--:R-:W-:Y:S02]  /*1550*/  ISETP.GE.AND P1, PT, R2, 0x1, PT ;  /* 0x000000010200780c */ /* 0x008fe40003f26270 */
[----:B------:R-:W-:Y:S02]  /*1560*/  CS2R R2, SRZ ;  /* 0x0000000000027805 */ /* 0x000fe4000001ff00 */
[----:B------:R-:W-:Y:S01]  /*1570*/  SHF.R.U32.HI R0, RZ, 0x7, R0 ;  /* 0x00000007ff007819 */ /* 0x000fe20000011600 */
[----:B------:R-:W-:Y:S01]  /*1580*/  STL [R1+0x54], RZ ;  /* 0x000054ff01007387 */ /* 0x000fe20000100800 */
[----:B------:R-:W-:-:S02]  /*1590*/  CS2R R164, SRZ ;  /* 0x0000000000a47805 */ /* 0x000fc4000001ff00 */
[----:B------:R-:W-:Y:S02]  /*15a0*/  CS2R R166, SRZ ;  /* 0x0000000000a67805 */ /* 0x000fe4000001ff00 */
[----:B------:R-:W-:Y:S01]  /*15b0*/  CS2R R168, SRZ ;  /* 0x0000000000a87805 */ /* 0x000fe2000001ff00 */
[----:B------:R-:W-:Y:S01]  /*15c0*/  STL [R1+0x50], RZ ;  /* 0x000050ff01007387 */ /* 0x000fe20000100800 */
[----:B------:R-:W-:Y:S02]  /*15d0*/  CS2R R170, SRZ ;  /* 0x0000000000aa7805 */ /* 0x000fe4000001ff00 */
[----:B------:R-:W-:Y:S02]  /*15e0*/  CS2R R172, SRZ ;  /* 0x0000000000ac7805 */ /* 0x000fe4000001ff00 */
[----:B------:R-:W-:Y:S01]  /*15f0*/  CS2R R174, SRZ ;  /* 0x0000000000ae7805 */ /* 0x000fe2000001ff00 */
[----:B------:R-:W0:Y:S01]  /*1600*/  SHFL.IDX PT, R0, R0, RZ, 0x1f ;  /* 0x00001fff00007589 */ /* 0x000e2200000e0000 */
[----:B------:R-:W-:-:S02]  /*1610*/  CS2R R176, SRZ ;  /* 0x0000000000b07805 */ /* 0x000fc4000001ff00 */
[----:B------:R-:W-:Y:S02]  /*1620*/  CS2R R178, SRZ ;  /* 0x0000000000b27805 */ /* 0x000fe4000001ff00 */
[----:B------:R-:W-:Y:S01]  /*1630*/  CS2R R180, SRZ ;  /* 0x0000000000b47805 */ /* 0x000fe2000001ff00 */
[----:B------:R1:W-:Y:S01]  /*1640*/  STL [R1+0x4c], RZ ;  /* 0x00004cff01007387 */ /* 0x0003e20000100800 */
[----:B------:R-:W-:Y:S02]  /*1650*/  CS2R R182, SRZ ;  /* 0x0000000000b67805 */ /* 0x000fe4000001ff00 */
[----:B------:R-:W-:Y:S02]  /*1660*/  CS2R R184, SRZ ;  /* 0x0000000000b87805 */ /* 0x000fe4000001ff00 */
[----:B------:R-:W-:Y:S01]  /*1670*/  CS2R R186, SRZ ;  /* 0x0000000000ba7805 */ /* 0x000fe2000001ff00 */
[----:B------:R1:W-:Y:S01]  /*1680*/  STL [R1+0x48], RZ ;  /* 0x000048ff01007387 */ /* 0x0003e20000100800 */
        /* <DEDUP_REMOVED lines=14> */
[----:B------:R-:W-:Y:S02]  /*1770*/  CS2R R210, SRZ ;  /* 0x0000000000d27805 */ /* 0x000fe4000001ff00 */
[----:B0-----:R-:W-:Y:S01]  /*1780*/  R2UR UR9, R0 ;  /* 0x00000000000972ca */ /* 0x001fe200000e0000 */
[----:B------:R1:W-:Y:S01]  /*1790*/  STL [R1+0x38], RZ ;  /* 0x000038ff01007387 */ /* 0x0003e20000100800 */
[----:B------:R-:W-:Y:S01]  /*17a0*/  IMAD.MOV.U32 R0, RZ, RZ, RZ ;  /* 0x000000ffff007224 */ /* 0x000fe200078e00ff */
[----:B------:R-:W-:-:S02]  /*17b0*/  CS2R R212, SRZ ;  /* 0x0000000000d47805 */ /* 0x000fc4000001ff00 */
[----:B------:R-:W-:Y:S01]  /*17c0*/  CS2R R214, SRZ ;  /* 0x0000000000d67805 */ /* 0x000fe2000001ff00 */
[----:B------:R1:W-:Y:S01]  /*17d0*/  STL [R1+0x34], RZ ;  /* 0x000034ff01007387 */ /* 0x0003e20000100800 */
[----:B------:R-:W-:Y:S02]  /*17e0*/  CS2R R216, SRZ ;  /* 0x0000000000d87805 */ /* 0x000fe4000001ff00 */
[----:B------:R-:W-:Y:S02]  /*17f0*/  CS2R R218, SRZ ;  /* 0x0000000000da7805 */ /* 0x000fe4000001ff00 */
[----:B------:R-:W-:Y:S01]  /*1800*/  CS2R R220, SRZ ;  /* 0x0000000000dc7805 */ /* 0x000fe2000001ff00 */
[----:B------:R1:W-:Y:S01]  /*1810*/  STL [R1+0x30], RZ ;  /* 0x000030ff01007387 */ /* 0x0003e20000100800 */
[----:B------:R-:W-:Y:S02]  /*1820*/  CS2R R222, SRZ ;  /* 0x0000000000de7805 */ /* 0x000fe4000001ff00 */
[----:B------:R-:W-:Y:S01]  /*1830*/  CS2R R224, SRZ ;  /* 0x0000000000e07805 */ /* 0x000fe2000001ff00 */
[----:B------:R-:W-:Y:S01]  /*1840*/  IMAD.MOV.U32 R226, RZ, RZ, RZ ;  /* 0x000000ffffe27224 */ /* 0x000fe200078e00ff */
[----:B------:R1:W-:Y:S01]  /*1850*/  STL [R1+0x2c], RZ ;  /* 0x00002cff01007387 */ /* 0x0003e20000100800 */
[----:B------:R-:W-:Y:S01]  /*1860*/  ULEA.HI UR10, UR9, UR9, URZ, 0x1 ;  /* 0x00000009090a7291 */ /* 0x000fe2000f8f083f */
[----:B------:R-:W-:Y:S01]  /*1870*/  IMAD.U32 R227, RZ, RZ, UR4 ;  /* 0x00000004ffe37e24 */ /* 0x000fe2000f8e00ff */
[----:B------:R-:W-:Y:S01]  /*1880*/  CS2R R24, SRZ ;  /* 0x0000000000187805 */ /* 0x000fe2000001ff00 */
[----:B------:R1:W-:Y:S01]  /*1890*/  STL [R1+0x28], RZ ;  /* 0x000028ff01007387 */ /* 0x0003e20000100800 */
[----:B------:R-:W-:Y:S01]  /*18a0*/  ULOP3.LUT UR10, UR10, 0xffffe, URZ, 0xc0, !UPT ;  /* 0x000ffffe0a0a7892 */ /* 0x000fe2000f8ec03f */
[----:B----4-:R-:W-:-:S02]  /*18b0*/  CS2R R26, SRZ ;  /* 0x00000000001a7805 */ /* 0x010fc4000001ff00 */
[----:B------:R-:W-:Y:S01]  /*18c0*/  CS2R R28, SRZ ;  /* 0x00000000001c7805 */ /* 0x000fe2000001ff00 */
[----:B------:R1:W-:Y:S01]  /*18d0*/  STL [R1+0x24], RZ ;  /* 0x000024ff01007387 */ /* 0x0003e20000100800 */
[----:B------:R-:W-:Y:S01]  /*18e0*/  UIADD3 UR10, UR9, -UR10, URZ ;  /* 0x8000000a090a7290 */ /* 0x000fe2000fffe03f */
[----:B------:R-:W-:Y:S02]  /*18f0*/  CS2R R30, SRZ ;  /* 0x00000000001e7805 */ /* 0x000fe4000001ff00 */
[----:B------:R-:W-:Y:S01]  /*1900*/  CS2R R32, SRZ ;  /* 0x0000000000207805 */ /* 0x000fe2000001ff00 */
[----:B------:R1:W-:Y:S01]  /*1910*/  STL [R1+0x20], RZ ;  /* 0x000020ff01007387 */ /* 0x0003e20000100800 */
[----:B------:R-:W-:Y:S01]  /*1920*/  ULEA UR10, UR10, UR14, 0xc ;  /* 0x0000000e0a0a7291 */ /* 0x000fe2000f8e603f */
[----:B------:R-:W-:Y:S02]  /*1930*/  CS2R R34, SRZ ;  /* 0x0000000000227805 */ /* 0x000fe4000001ff00 */
[----:B------:R-:W-:Y:S01]  /*1940*/  CS2R R36, SRZ ;  /* 0x0000000000247805 */ /* 0x000fe2000001ff00 */
[----:B------:R1:W-:Y:S01]  /*1950*/  STL [R1+0x1c], RZ ;  /* 0x00001cff01007387 */ /* 0x0003e20000100800 */
[----:B------:R-:W-:Y:S01]  /*1960*/  UIADD3 UR10, UR10, 0x180, URZ ;  /* 0x000001800a0a7890 */ /* 0x000fe2000fffe03f */
[----:B------:R-:W-:-:S02]  /*1970*/  CS2R R38, SRZ ;  /* 0x0000000000267805 */ /* 0x000fc4000001ff00 */
[----:B------:R-:W-:Y:S01]  /*1980*/  CS2R R40, SRZ ;  /* 0x0000000000287805 */ /* 0x000fe2000001ff00 */
[----:B------:R1:W-:Y:S01]  /*1990*/  STL [R1+0x18], RZ ;  /* 0x000018ff01007387 */ /* 0x0003e20000100800 */
[----:B------:R-:W-:Y:S01]  /*19a0*/  USHF.R.U32.HI UR10, URZ, 0x4, UR10 ;  /* 0x000000043f0a7899 */ /* 0x000fe2000801160a */
[----:B------:R-:W-:Y:S02]  /*19b0*/  CS2R R42, SRZ ;  /* 0x00000000002a7805 */ /* 0x000fe4000001ff00 */
[----:B------:R-:W-:Y:S01]  /*19c0*/  CS2R R44, SRZ ;  /* 0x00000000002c7805 */ /* 0x000fe2000001ff00 */
[----:B------:R1:W-:Y:S01]  /*19d0*/  STL [R1+0x14], RZ ;  /* 0x000014ff01007387 */ /* 0x0003e20000100800 */
[----:B------:R-:W-:Y:S01]  /*19e0*/  ULOP3.LUT UR15, UR10, 0x3fff, URZ, 0xc0, !UPT ;  /* 0x00003fff0a0f7892 */ /* 0x000fe2000f8ec03f */
        /* <DEDUP_REMOVED lines=18> */
[----:B------:R1:W-:Y:S01]  /*1b10*/  STL [R1], RZ ;  /* 0x000000ff01007387 */ /* 0x0003e20000100800 */
[----:B------:R-:W-:-:S02]  /*1b20*/  CS2R R74, SRZ ;  /* 0x00000000004a7805 */ /* 0x000fc4000001ff00 */
[----:B------:R-:W-:Y:S02]  /*1b30*/  CS2R R76, SRZ ;  /* 0x00000000004c7805 */ /* 0x000fe4000001ff00 */
[----:B------:R-:W-:Y:S02]  /*1b40*/  CS2R R78, SRZ ;  /* 0x00000000004e7805 */ /* 0x000fe4000001ff00 */
[----:B------:R-:W-:Y:S02]  /*1b50*/  CS2R R80, SRZ ;  /* 0x0000000000507805 */ /* 0x000fe4000001ff00 */
[----:B------:R-:W-:Y:S02]  /*1b60*/  CS2R R82, SRZ ;  /* 0x0000000000527805 */ /* 0x000fe4000001ff00 */
[----:B------:R-:W-:Y:S02]  /*1b70*/  CS2R R84, SRZ ;  /* 0x0000000000547805 */ /* 0x000fe4000001ff00 */
        /* <DEDUP_REMOVED lines=32> */
[----:B------:R-:W-:Y:S01]  /*1d80*/  CS2R R150, SRZ ;  /* 0x0000000000967805 */ /* 0x000fe2000001ff00 */
[----:B-1----:R-:W-:Y:S06]  /*1d90*/  @!P1 BRA `(.L_x_18) ;  /* 0x0000001000689947 */ /* 0x002fec0003800000 */
[----:B------:R-:W-:-:S06]  /*1da0*/  UISETP.NE.AND UP0, UPT, UR21, 0x3, UPT ;  /* 0x000000031500788c */ /* 0x000fcc000bf05270 */
[----:B------:R-:W-:-:S13]  /*1db0*/  PLOP3.LUT P2, PT, PT, PT, UP0, 0x80, 0x0 ;  /* 0x000000000000781c */ /* 0x000fda0003f4f008 */
[----:B------:R-:W-:Y:S05]  /*1dc0*/  @!P2 BRA `(.L_x_19) ;  /* 0x000000000004a947 */ /* 0x000fea0003800000 */
[----:B------:R-:W-:Y:S01]  /*1dd0*/  BPT.TRAP 0x1 ;  /* 0x000000040000795c */ /* 0x000fe20000300000 */
.L_x_19:
[----:B------:R-:W-:Y:S01]  /*1de0*/  ULEA UR6, UR5, UR14, 0x3 ;  /* 0x0000000e05067291 */ /* 0x000fe2000f8e183f */
[----:B------:R-:W-:-:S05]  /*1df0*/  IMAD.U32 R0, RZ, RZ, UR4 ;  /* 0x00000004ff007e24 */ /* 0x000fca000f8e00ff */
[----:B------:R-:W-:-:S04]  /*1e00*/  SHF.L.U32 R0, R0, 0x1f, RZ ;  /* 0x0000001f00007819 */ /* 0x000fc800000006ff */
[----:B------:R0:W1:Y:S01]  /*1e10*/  SYNCS.PHASECHK.TRANS64.TRYWAIT P1, [UR6], R0 ;  /* 0x00000000ff0075a7 */ /* 0x0000620008020146 */
[----:B------:R-:W-:Y:S05]  /*1e20*/  @!P2 BRA `(.L_x_20) ;  /* 0x000000000004a947 */ /* 0x000fea0003800000 */
[----:B------:R-:W-:Y:S01]  /*1e30*/  BPT.TRAP 0x1 ;  /* 0x000000040000795c */ /* 0x000fe20000300000 */
.L_x_20:
[----:B-1----:R-:W-:Y:S05]  /*1e40*/  @P1 BRA `(.L_x_21) ;  /* 0x0000000000081947 */ /* 0x002fea0003800000 */
[----:B------:R-:W1:Y:S02]  /*1e50*/  SYNCS.PHASECHK.TRANS64.TRYWAIT P1, [UR6], R0 ;  /* 0x00000000ff0075a7 */ /* 0x000e640008020146 */
[----:B-1----:R-:W-:Y:S05]  /*1e60*/  @!P1 BRA `(.L_x_22) ;  /* 0x000000e400b49947 */ /* 0x002fea0003800000 */
.L_x_21:
[----:B------:R-:W-:Y:S01]  /*1e70*/  UIADD3 UR6, UR14, 0x12180, URZ ;  /* 0x000121800e067890 */ /* 0x000fe2000fffe03f */
[----:B------:R-:W-:Y:S01]  /*1e80*/  WARPGROUP.ARRIVE ;  /* 0x00000000000079c5 */ /* 0x000fe20000000000 */
[----:B------:R-:W-:Y:S01]  /*1e90*/  ULOP3.LUT UR8, UR15, 0x10000, URZ, 0xfc, !UPT ;  /* 0x000100000f087892 */ /* 0x000fe2000f8efc3f */
[----:B------:R2:W-:Y:S01]  /*1ea0*/  STL [R1+0x74], RZ ;  /* 0x000074ff01007387 */ /* 0x0005e20000100800 */
[----:B------:R-:W-:Y:S01]  /*1eb0*/  USHF.R.U32.HI UR6, URZ, 0x4, UR6 ;  /* 0x000000043f067899 */ /* 0x000fe20008011606 */
[----:B01----:R-:W-:Y:S01]  /*1ec0*/  IMAD.MOV.U32 R0, RZ, RZ, RZ ;  /* 0x000000ffff007224 */ /* 0x003fe200078e00ff */
[----:B------:R-:W-:Y:S01]  /*1ed0*/  ULEA UR8, UR5, UR8, 0x9 ;  /* 0x0000000805087291 */ /* 0x000fe2000f8e483f */
[----:B------:R2:W-:Y:S01]  /*1ee0*/  STL [R1+0x70], RZ ;  /* 0x000070ff01007387 */ /* 0x0005e20000100800 */
[----:B------:R-:W-:Y:S01]  /*1ef0*/  ULOP3.LUT UR6, UR6, 0x3fff, URZ, 0xc0, !UPT ;  /* 0x00003fff06067892 */ /* 0x000fe2000f8ec03f */
[----:B------:R-:W-:Y:S01]  /*1f00*/  CS2R R2, SRZ ;  /* 0x0000000000027805 */ /* 0x000fe2000001ff00 */
[----:B------:R-:W-:Y:S01]  /*1f10*/  UMOV UR9, 0x80000020 ;  /* 0x8000002000097882 */ /* 0x000fe20000000000 */
[----:B------:R-:W-:Y:S01]  /*1f20*/  UMOV UR11, 0x80000020 ;  /* 0x80000020000b7882 */ /* 0x000fe20000000000 */
[----:B------:R-:W-:Y:S01]  /*1f30*/  ULOP3.LUT UR6, UR6, 0x10000, URZ, 0xfc, !UPT ;  /* 0x0001000006067892 */ /* 0x000fe2000f8efc3f */
[----:B------:R2:W-:Y:S01]  /*1f40*/  STL [R1+0x6c], RZ ;  /* 0x00006cff01007387 */ /* 0x0005e20000100800 */
[----:B------:R-:W-:Y:S01]  /*1f50*/  ULDC UR7, c[0x0][0x50c] ;  /* 0x0001430000077ab9 */ /* 0x000fe20000000800 */
[----:B------:R-:W-:Y:S01]  /*1f60*/  CS2R R4, SRZ ;  /* 0x0000000000047805 */ /* 0x000fe2000001ff00 */
[----:B------:R-:W-:Y:S01]  /*1f70*/  ULEA UR10, UR5, UR6, 0xa ;  /* 0x00000006050a7291 */ /* 0x000fe2000f8e503f */
[----:B------:R2:W-:Y:S01]  /*1f80*/  STL [R1+0x68], RZ ;  /* 0x000068ff01007387 */ /* 0x0005e20000100800 */
[----:B------:R-:W-:Y:S01]  /*1f90*/  UISETP.NE.AND UP0, UPT, UR7, 0x2, UPT ;  /* 0x000000020700788c */ /* 0x000fe2000bf05270 */
[----:B------:R-:W-:Y:S01]  /*1fa0*/  CS2R R6, SRZ ;  /* 0x0000000000067805 */ /* 0x000fe2000001ff00 */
[----:B------:R-:W-:Y:S01]  /*1fb0*/  UMOV UR6, 0x2 ;  /* 0x0000000200067882 */ /* 0x000fe20000000000 */
[----:B------:R2:W-:Y:S01]  /*1fc0*/  STL [R1+0x64], RZ ;  /* 0x000064ff01007387 */ /* 0x0005e20000100800 */
[----:B------:R-:W-:Y:S01]  /*1fd0*/  USEL UR7, URZ, 0x1, UP0 ;  /* 0x000000013f077887 */ /* 0x000fe20008000000 */
[----:B------:R-:W-:-:S02]  /*1fe0*/  CS2R R8, SRZ ;  /* 0x0000000000087805 */ /* 0x000fc4000001ff00 */
[----:B------:R-:W-:Y:S01]  /*1ff0*/  CS2R R10, SRZ ;  /* 0x00000000000a7805 */ /* 0x000fe2000001ff00 */
[----:B------:R-:W-:Y:S01]  /*2000*/  QGMMA.64x256x32.F32.E4M3.E4M3 R24, gdesc[UR8], RZ, !UPT ;  /* 0x03e00000081879f3 */ /* 0x000fe2000c7008ff */
[----:B------:R2:W-:Y:S01]  /*2010*/  STL [R1+0x60], RZ ;  /* 0x000060ff01007387 */ /* 0x0005e20000100800 */
[----:B------:R-:W-:Y:S01]  /*2020*/  UIADD3 UR8, UR8, 0x2, URZ ;  /* 0x0000000208087890 */ /* 0x000fe2000fffe03f */
[----:B------:R-:W-:Y:S01]  /*2030*/  ISETP.NE.AND P1, PT, RZ, UR7, PT ;  /* 0x00000007ff007c0c */ /* 0x000fe2000bf25270 */
[----:B------:R-:W-:Y:S01]  /*2040*/  UIADD3 UR10, UR10, 0x2, URZ ;  /* 0x000000020a0a7890 */ /* 0x000fe2000fffe03f */
[----:B------:R2:W-:Y:S01]  /*2050*/  STL [R1+0x5c], RZ ;  /* 0x00005cff01007387 */ /* 0x0005e20000100800 */
[----:B------:R-:W-:Y:S01]  /*2060*/  UMOV UR9, 0x80000020 ;  /* 0x8000002000097882 */ /* 0x000fe20000000000 */
[----:B------:R-:W-:Y:S01]  /*2070*/  UMOV UR11, 0x80000020 ;  /* 0x80000020000b7882 */ /* 0x000fe20000000000 */
        /* <DEDUP_REMOVED lines=58> */
[----:B------:R-:W-:-:S03]  /*2420*/  IMAD.MOV.U32 R226, RZ, RZ, RZ ;  /* 0x000000ffffe27224 */ /* 0x000fc600078e00ff */
[----:B------:R2:W-:Y:S04]  /*2430*/  STL [R1+0x1c], RZ ;  /* 0x00001cff01007387 */ /* 0x0005e80000100800 */
[----:B------:R2:W-:Y:S04]  /*2440*/  STL [R1+0x18], RZ ;  /* 0x000018ff01007387 */ /* 0x0005e80000100800 */
[----:B------:R2:W-:Y:S04]  /*2450*/  STL [R1+0x14], RZ ;  /* 0x000014ff01007387 */ /* 0x0005e80000100800 */
[----:B------:R2:W-:Y:S04]  /*2460*/  STL [R1+0x10], RZ ;  /* 0x000010ff01007387 */ /* 0x0005e80000100800 */
[----:B------:R2:W-:Y:S04]  /*2470*/  STL [R1+0xc], RZ ;  /* 0x00000cff01007387 */ /* 0x0005e80000100800 */
[----:B------:R2:W-:Y:S04]  /*2480*/  STL [R1+0x8], RZ ;  /* 0x000008ff01007387 */ /* 0x0005e80000100800 */
[----:B------:R2:W-:Y:S04]  /*2490*/  STL [R1+0x4], RZ ;  /* 0x000004ff01007387 */ /* 0x0005e80000100800 */
[----:B------:R2:W-:Y:S01]  /*24a0*/  STL [R1], RZ ;  /* 0x000000ff01007387 */ /* 0x0005e20000100800 */
[----:B------:R-:W-:Y:S01]  /*24b0*/  QGMMA.64x256x32.F32.E4M3.E4M3 R24, gdesc[UR8], R24, gsb0 ;  /* 0x03e00000081879f3 */ /* 0x000fe20008000818 */
[----:B------:R-:W-:Y:S05]  /*24c0*/  @!P1 BRA `(.L_x_23) ;  /* 0x0000000800809947 */ /* 0x000fea0003800000 */
[----:B------:R-:W-:Y:S02]  /*24d0*/  WARPGROUP.DEPBAR.LE gsb0, 0x0 ;  /* 0x00008000000079c5 */ /* 0x000fe40000010000 */
[----:B------:R-:W-:-:S01]  /*24e0*/  FADD R227, RZ, R122 ;  /* 0x0000007affe37221 */ /* 0x000fc20000000000 */
[----:B------:R-:W-:Y:S01]  /*24f0*/  FADD R226, RZ, R24 ;  /* 0x00000018ffe27221 */ /* 0x000fe20000000000 */
[----:B------:R-:W-:-:S01]  /*2500*/  FADD R225, RZ, R25 ;  /* 0x00000019ffe17221 */ /* 0x000fc20000000000 */
[----:B------:R-:W-:Y:S01]  /*2510*/  FADD R224, RZ, R26 ;  /* 0x0000001affe07221 */ /* 0x000fe20000000000 */
[----:B------:R-:W-:-:S01]  /*2520*/  FADD R223, RZ, R27 ;  /* 0x0000001bffdf7221 */ /* 0x000fc20000000000 */
[----:B------:R0:W-:Y:S01]  /*2530*/  STL [R1], R227 ;  /* 0x000000e301007387 */ /* 0x0001e20000100800 */
[----:B------:R-:W-:-:S01]  /*2540*/  FADD R222, RZ, R28 ;  /* 0x0000001cffde7221 */ /* 0x000fc20000000000 */
[----:B------:R-:W-:Y:S01]  /*2550*/  FADD R221, RZ, R29 ;  /* 0x0000001dffdd7221 */ /* 0x000fe20000000000 */
[----:B------:R-:W-:-:S01]  /*2560*/  FADD R220, RZ, R30 ;  /* 0x0000001effdc7221 */ /* 0x000fc20000000000 */
[----:B------:R-:W-:Y:S01]  /*2570*/  FADD R219, RZ, R31 ;  /* 0x0000001fffdb7221 */ /* 0x000fe20000000000 */
[----:B------:R-:W-:-:S01]  /*2580*/  FADD R218, RZ, R32 ;  /* 0x00000020ffda7221 */ /* 0x000fc20000000000 */
[----:B------:R-:W-:Y:S01]  /*2590*/  FADD R217, RZ, R33 ;  /* 0x00000021ffd97221 */ /* 0x000fe20000000000 */
[----:B------:R-:W-:-:S01]  /*25a0*/  FADD R216, RZ, R34 ;  /* 0x00000022ffd87221 */ /* 0x000fc20000000000 */
[----:B------:R-:W-:Y:S01]  /*25b0*/  FADD R215, RZ, R35 ;  /* 0x00000023ffd77221 */ /* 0x000fe20000000000 */
[----:B------:R-:W-:-:S01]  /*25c0*/  FADD R214, RZ, R36 ;  /* 0x00000024ffd67221 */ /* 0x000fc20000000000 */
[----:B0-----:R-:W-:Y:S01]  /*25d0*/  FADD R227, RZ, R123 ;  /* 0x0000007bffe37221 */ /* 0x001fe20000000000 */
[----:B------:R-:W-:-:S01]  /*25e0*/  FADD R213, RZ, R37 ;  /* 0x00000025ffd57221 */ /* 0x000fc20000000000 */
[----:B------:R-:W-:Y:S01]  /*25f0*/  FADD R212, RZ, R38 ;  /* 0x00000026ffd47221 */ /* 0x000fe20000000000 */
[----:B------:R-:W-:-:S01]  /*2600*/  FADD R211, RZ, R39 ;  /* 0x00000027ffd37221 */ /* 0x000fc20000000000 */
[----:B------:R-:W-:Y:S01]  /*2610*/  FADD R210, RZ, R40 ;  /* 0x00000028ffd27221 */ /* 0x000fe20000000000 */
[----:B------:R0:W-:Y:S01]  /*2620*/  STL [R1+0x4], R227 ;  /* 0x000004e301007387 */ /* 0x0001e20000100800 */
        /* <DEDUP_REMOVED lines=93> */
[----:B------:R-:W-:Y:S01]  /*2c00*/  UMOV UR6, URZ ;  /* 0x0000003f00067c82 */ /* 0x000fe20008000000 */
[----:B0-----:R-:W-:-:S05]  /*2c10*/  FADD R227, RZ, R130 ;  /* 0x00000082ffe37221 */ /* 0x001fca0000000000 */
[----:B------:R0:W-:Y:S02]  /*2c20*/  STL [R1+0x20], R227 ;  /* 0x000020e301007387 */ /* 0x0001e40000100800 */
        /* <DEDUP_REMOVED lines=42> */
.L_x_23:
[----:B------:R-:W-:-:S04]  /*2ed0*/  UIADD3 UR18, UR5, 0x1, URZ ;  /* 0x0000000105127890 */ /* 0x000fc8000fffe03f */
[----:B------:R-:W-:-:S04]  /*2ee0*/  UISETP.NE.AND UP0, UPT, UR18, 0x9, UPT ;  /* 0x000000091200788c */ /* 0x000fc8000bf05270 */
[----:B------:R-:W-:Y:S02]  /*2ef0*/  USEL UR8, URZ, 0x1, UP0 ;  /* 0x000000013f087887 */ /* 0x000fe40008000000 */
[----:B------:R-:W-:Y:S02]  /*2f00*/  USEL UR18, UR18, URZ, UP0 ;  /* 0x0000003f12127287 */ /* 0x000fe40008000000 */
[----:B------:R-:W-:-:S06]  /*2f10*/  ULOP3.LUT UR8, UR4, UR8, URZ, 0x3c, !UPT ;  /* 0x0000000804087292 */ /* 0x000fcc000f8e3c3f */
[----:B0-----:R-:W-:Y:S01]  /*2f20*/  IMAD.U32 R227, RZ, RZ, UR8 ;  /* 0x00000008ffe37e24 */ /* 0x001fe2000f8e00ff */
[----:B------:R-:W-:-:S06]  /*2f30*/  UMOV UR8, 0x1 ;  /* 0x0000000100087882 */ /* 0x000fcc0000000000 */
.L_x_18:
[----:B------:R-:W-:-:S04]  /*2f40*/  UISETP.LT.AND UP0, UPT, UR12, 0x1, UPT ;  /* 0x000000010c00788c */ /* 0x000fc8000bf01270 */
[----:B------:R-:W-:-:S04]  /*2f50*/  USEL UR9, UR12, 0x1, UP0 ;  /* 0x000000010c097887 */ /* 0x000fc80008000000 */
[----:B------:R-:W-:-:S04]  /*2f60*/  UIADD3 UR9, UR12, -UR9, URZ ;  /* 0x800000090c097290 */ /* 0x000fc8000fffe03f */
[----:B------:R-:W-:-:S06]  /*2f70*/  UISETP.GE.AND UP0, UPT, UR9, 0x1, UPT ;  /* 0x000000010900788c */ /* 0x000fcc000bf06270 */
[----:B------:R-:W-:-:S13]  /*2f80*/  PLOP3.LUT P1, PT, PT, PT, UP0, 0x80, 0x0 ;  /* 0x000000000000781c */ /* 0x000fda0003f2f008 */
[----:B------:R-:W-:Y:S05]  /*2f90*/  @!P1 BRA `(.L_x_24) ;  /* 0x0000001000949947 */ /* 0x000fea0003800000 */
[----:B------:R-:W-:Y:S01]  /*2fa0*/  IMAD.U32 R228, RZ, RZ, UR9 ;  /* 0x00000009ffe47e24 */ /* 0x000fe2000f8e00ff */
[----:B------:R-:W-:Y:S01]  /*2fb0*/  UMOV UR23, UR5 ;  /* 0x0000000500177c82 */ /* 0x000fe20008000000 */
[----:B------:R-:W-:-:S05]  /*2fc0*/  ULDC UR24, c[0x0][0x50c] ;  /* 0x0001430000187ab9 */ /* 0x000fca0000000800 */
.L_x_32:
[----:B------:R-:W-:-:S06]  /*2fd0*/  UISETP.NE.AND UP0, UPT, UR21, 0x3, UPT ;  /* 0x000000031500788c */ /* 0x000fcc000bf05270 */
[----:B------:R-:W-:-:S13]  /*2fe0*/  PLOP3.LUT P2, PT, PT, PT, UP0, 0x80, 0x0 ;  /* 0x000000000000781c */ /* 0x000fda0003f4f008 */
[----:B01---5:R-:W-:Y:S05]  /*2ff0*/  @!P2 BRA `(.L_x_25) ;  /* 0x000000000004a947 */ /* 0x023fea0003800000 */
[----:B------:R-:W-:Y:S01]  /*3000*/  BPT.TRAP 0x1 ;  /* 0x000000040000795c */ /* 0x000fe20000300000 */
.L_x_25:
[----:B------:R-:W0:Y:S01]  /*3010*/  S2UR UR9, SR_CgaCtaId ;  /* 0x00000000000979c3 */ /* 0x000e220000008800 */
[----:B------:R-:W-:Y:S01]  /*3020*/  UMOV UR14, 0x400 ;  /* 0x00000400000e7882 */ /* 0x000fe20000000000 */
[----:B------:R-:W-:Y:S01]  /*3030*/  SHF.L.U32 R229, R227, 0x1f, RZ ;  /* 0x0000001fe3e57819 */ /* 0x000fe200000006ff */
[----:B0-----:R-:W-:-:S04]  /*3040*/  ULEA UR14, UR9, UR14, 0x18 ;  /* 0x0000000e090e7291 */ /* 0x001fc8000f8ec03f */
[----:B------:R-:W-:-:S09]  /*3050*/  ULEA UR9, UR18, UR14, 0x3 ;  /* 0x0000000e12097291 */ /* 0x000fd2000f8e183f */
[----:B------:R0:W1:Y:S01]  /*3060*/  SYNCS.PHASECHK.TRANS64.TRYWAIT P1, [UR9], R229 ;  /* 0x000000e5ff0075a7 */ /* 0x0000620008020149 */
[----:B------:R-:W-:Y:S05]  /*3070*/  @!P2 BRA `(.L_x_26) ;  /* 0x000000000004a947 */ /* 0x000fea0003800000 */
[----:B------:R-:W-:Y:S01]  /*3080*/  BPT.TRAP 0x1 ;  /* 0x000000040000795c */ /* 0x000fe20000300000 */
.L_x_26:
[----:B-1----:R-:W-:Y:S05]  /*3090*/  @P1 BRA `(.L_x_27) ;  /* 0x0000000000081947 */ /* 0x002fea0003800000 */
[----:B------:R-:W1:Y:S02]  /*30a0*/  SYNCS.PHASECHK.TRANS64.TRYWAIT P1, [UR9], R229 ;  /* 0x000000e5ff0075a7 */ /* 0x000e640008020149 */
[----:B-1----:R-:W-:Y:S05]  /*30b0*/  @!P1 BRA `(.L_x_28) ;  /* 0x000000d400389947 */ /* 0x002fea0003800000 */
.L_x_27:
[----:B------:R-:W-:Y:S01]  /*30c0*/  UIADD3 UR9, UR14, 0x12180, URZ ;  /* 0x000121800e097890 */ /* 0x000fe2000fffe03f */
[----:B------:R-:W-:Y:S01]  /*30d0*/  WARPGROUP.ARRIVE ;  /* 0x00000000000079c5 */ /* 0x000fe20000000000 */
[----:B------:R-:W-:Y:S02]  /*30e0*/  UISETP.NE.AND UP0, UPT, UR7, URZ, UPT ;  /* 0x0000003f0700728c */ /* 0x000fe4000bf05270 */
[----:B------:R-:W-:Y:S02]  /*30f0*/  USHF.R.U32.HI UR9, URZ, 0x4, UR9 ;  /* 0x000000043f097899 */ /* 0x000fe40008011609 */
[----:B------:R-:W-:Y:S02]  /*3100*/  USEL UR8, UR8, URZ, !UP0 ;  /* 0x0000003f08087287 */ /* 0x000fe4000c000000 */
[----:B------:R-:W-:Y:S02]  /*3110*/  ULOP3.LUT UR9, UR9, 0x3fff, URZ, 0xc0, !UPT ;  /* 0x00003fff09097892 */ /* 0x000fe4000f8ec03f */
[----:B------:R-:W-:-:S02]  /*3120*/  ULOP3.LUT UR7, UR15, 0x10000, URZ, 0xfc, !UPT ;  /* 0x000100000f077892 */ /* 0x000fc4000f8efc3f */
[----:B------:R-:W-:Y:S02]  /*3130*/  ULOP3.LUT UR9, UR9, 0x10000, URZ, 0xfc, !UPT ;  /* 0x0001000009097892 */ /* 0x000fe4000f8efc3f */
[----:B------:R-:W-:Y:S02]  /*3140*/  UISETP.NE.U32.AND UP0, UPT, UR8, URZ, UPT ;  /* 0x0000003f0800728c */ /* 0x000fe4000bf05070 */
[----:B------:R-:W-:Y:S02]  /*3150*/  ULEA UR8, UR18, UR7, 0x9 ;  /* 0x0000000712087291 */ /* 0x000fe4000f8e483f */
[----:B------:R-:W-:Y:S01]  /*3160*/  ULEA UR10, UR18, UR9, 0xa ;  /* 0x00000009120a7291 */ /* 0x000fe2000f8e503f */
[----:B------:R-:W-:Y:S02]  /*3170*/  UMOV UR11, 0x80000020 ;  /* 0x80000020000b7882 */ /* 0x000fe40000000000 */
[----:B------:R-:W-:Y:S01]  /*3180*/  UMOV UR9, 0x80000020 ;  /* 0x8000002000097882 */ /* 0x000fe20000000000 */
[----:B------:R-:W-:-:S05]  /*3190*/  UIADD3 UR6, UR6, 0x2, URZ ;  /* 0x0000000206067890 */ /* 0x000fca000fffe03f */
[----:B------:R-:W-:Y:S01]  /*31a0*/  QGMMA.64x256x32.F32.E4M3.E4M3 R24, gdesc[UR8], R24, UP0 ;  /* 0x03e00000081879f3 */ /* 0x000fe2000bf00818 */
[----:B------:R-:W-:Y:S02]  /*31b0*/  UIADD3 UR8, UR8, 0x2, URZ ;  /* 0x0000000208087890 */ /* 0x000fe4000fffe03f */
[----:B------:R-:W-:Y:S01]  /*31c0*/  UIADD3 UR10, UR10, 0x2, URZ ;  /* 0x000000020a0a7890 */ /* 0x000fe2000fffe03f */
[----:B------:R-:W-:Y:S01]  /*31d0*/  UMOV UR9, 0x80000020 ;  /* 0x8000002000097882 */ /* 0x000fe20000000000 */
[----:B------:R-:W-:Y:S01]  /*31e0*/  UMOV UR11, 0x80000020 ;  /* 0x80000020000b7882 */ /* 0x000fe20000000000 */
[----:B------:R-:W-:-:S04]  /*31f0*/  UISETP.NE.AND UP0, UPT, UR6, UR24, UPT ;  /* 0x000000180600728c */ /* 0x000fc8000bf05270 */
[----:B------:R-:W-:-:S06]  /*3200*/  USEL UR7, URZ, 0x1, UP0 ;  /* 0x000000013f077887 */ /* 0x000fcc0008000000 */
[----:B------:R-:W-:-:S12]  /*3210*/  ISETP.NE.AND P1, PT, RZ, UR7, PT ;  /* 0x00000007ff007c0c */ /* 0x000fd8000bf25270 */
[----:B------:R-:W-:Y:S03]  /*3220*/  QGMMA.64x256x32.F32.E4M3.E4M3 R24, gdesc[UR8], R24, gsb0 ;  /* 0x03e00000081879f3 */ /* 0x000fe60008000818 */
[----:B------:R-:W-:Y:S02]  /*3230*/  WARPGROUP.DEPBAR.LE gsb0, 0x1 ;  /* 0x00008000000079c5 */ /* 0x000fe40000010100 */
[----:B------:R-:W-:Y:S05]  /*3240*/  @!P1 BRA `(.L_x_29) ;  /* 0x0000000c00809947 */ /* 0x000fea0003800000 */
[----:B------:R-:W-:Y:S02]  /*3250*/  WARPGROUP.DEPBAR.LE gsb0, 0x0 ;  /* 0x00008000000079c5 */ /* 0x000fe40000010000 */
[----:B------:R-:W-:-:S01]  /*3260*/  FADD R226, R24, R226 ;  /* 0x000000e218e27221 */ /* 0x000fc20000000000 */
[----:B------:R-:W-:Y:S01]  /*3270*/  FADD R225, R25, R225 ;  /* 0x000000e119e17221 */ /* 0x000fe20000000000 */
[----:B------:R1:W-:Y:S01]  /*3280*/  STL [R1+0x8c], R227 ;  /* 0x00008ce301007387 */ /* 0x0003e20000100800 */
[----:B------:R-:W-:-:S01]  /*3290*/  FADD R224, R26, R224 ;  /* 0x000000e01ae07221 */ /* 0x000fc20000000000 */
[----:B------:R-:W-:Y:S01]  /*32a0*/  FADD R223, R27, R223 ;  /* 0x000000df1bdf7221 */ /* 0x000fe20000000000 */
[----:B------:R-:W-:-:S01]  /*32b0*/  FADD R222, R28, R222 ;  /* 0x000000de1cde7221 */ /* 0x000fc20000000000 */
[----:B------:R-:W-:Y:S01]  /*32c0*/  FADD R221, R29, R221 ;  /* 0x000000dd1ddd7221 */ /* 0x000fe20000000000 */
[----:B-1----:R-:W3:Y:S04]  /*32d0*/  LDL.LU R227, [R1+0x30] ;  /* 0x0000300001e37983 */ /* 0x002ee80000300800 */
[----:B------:R1:W-:Y:S01]  /*32e0*/  STL [R1+0x90], R226 ;  /* 0x000090e201007387 */ /* 0x0003e20000100800 */
[----:B------:R-:W-:-:S01]  /*32f0*/  FADD R220, R30, R220 ;  /* 0x000000dc1edc7221 */ /* 0x000fc20000000000 */
[----:B------:R-:W-:-:S02]  /*3300*/  FADD R219, R31, R219 ;  /* 0x000000db1fdb7221 */ /* 0x000fc40000000000 */
[----:B-1----:R-:W4:Y:S04]  /*3310*/  LDL.LU R226, [R1+0x2c] ;  /* 0x00002c0001e27983 */ /* 0x002f280000300800 */
[----:B------:R1:W-:Y:S01]  /*3320*/  STL [R1+0x94], R225 ;  /* 0x000094e101007387 */ /* 0x0003e20000100800 */
[----:B------:R-:W-:-:S03]  /*3330*/  FADD R218, R32, R218 ;  /* 0x000000da20da7221 */ /* 0x000fc60000000000 */
[----:B-1----:R-:W2:Y:S04]  /*3340*/  LDL.LU R225, [R1+0x28] ;  /* 0x0000280001e17983 */ /* 0x002ea80000300800 */
        /* <DEDUP_REMOVED lines=9> */
[----:B------:R1:W-:Y:S04]  /*33e0*/  STL [R1+0xa4], R221 ;  /* 0x0000a4dd01007387 */ /* 0x0003e80000100800 */
        /* <DEDUP_REMOVED lines=12> */
[----:B-1----:R-:W2:Y:S01]  /*34b0*/  LDL.LU R215, [R1] ;  /* 0x0000000001d77983 */ /* 0x002ea20000300800 */
[----:B------:R-:W-:-:S01]  /*34c0*/  FADD R214, R36, R214 ;  /* 0x000000d624d67221 */ /* 0x000fc20000000000 */
[----:B------:R-:W-:Y:S01]  /*34d0*/  FADD R213, R37, R213 ;  /* 0x000000d525d57221 */ /* 0x000fe20000000000 */
[----:B------:R-:W-:-:S01]  /*34e0*/  FADD R212, R38, R212 ;  /* 0x000000d426d47221 */ /* 0x000fc20000000000 */
[----:B------:R-:W-:Y:S01]  /*34f0*/  FADD R211, R39, R211 ;  /* 0x000000d327d37221 */ /* 0x000fe20000000000 */
[----:B------:R-:W-:-:S01]  /*3500*/  FADD R210, R40, R210 ;  /* 0x000000d228d27221 */ /* 0x000fc20000000000 */
[----:B------:R-:W-:Y:S01]  /*3510*/  STL [R1+0xc0], R214 ;  /* 0x0000c0d601007387 */ /* 0x000fe20000100800 */
        /* <DEDUP_REMOVED lines=11> */
[----:B------:R1:W-:Y:S01]  /*35d0*/  STL [R1+0xcc], R211 ;  /* 0x0000ccd301007387 */ /* 0x0003e20000100800 */
[----:B------:R-:W-:-:S01]  /*35e0*/  FADD R200, R50, R200 ;  /* 0x000000c832c87221 */ /* 0x000fc20000000000 */
[----:B------:R-:W-:Y:S01]  /*35f0*/  FADD R199, R51, R199 ;  /* 0x000000c733c77221 */ /* 0x000fe20000000000 */
        /* <DEDUP_REMOVED lines=69> */
[----:B-----5:R-:W-:Y:S01]  /*3a50*/  FADD R0, R121, R0 ;  /* 0x0000000079007221 */ /* 0x020fe20000000000 */
[----:B---3--:R-:W-:-:S01]  /*3a60*/  FADD R227, R134, R227 ;  /* 0x000000e386e37221 */ /* 0x008fc20000000000 */
[----:B----4-:R-:W-:Y:S01]  /*3a70*/  FADD R226, R133, R226 ;  /* 0x000000e285e27221 */ /* 0x010fe20000000000 */
[----:B--2---:R-:W-:-:S01]  /*3a80*/  FADD R225, R132, R225 ;  /* 0x000000e184e17221 */ /* 0x004fc20000000000 */
        /* <DEDUP_REMOVED lines=9> */
[----:B------:R-:W-:-:S05]  /*3b20*/  FADD R215, R122, R215 ;  /* 0x000000d77ad77221 */ /* 0x000fca0000000000 */
[----:B------:R2:W-:Y:S04]  /*3b30*/  STL [R1], R215 ;  /* 0x000000d701007387 */ /* 0x0005e80000100800 */
[----:B------:R3:W-:Y:S04]  /*3b40*/  STL [R1+0x4], R216 ;  /* 0x000004d801007387 */ /* 0x0007e80000100800 */
        /* <DEDUP_REMOVED lines=8> */
[----:B-1----:R-:W4:Y:S04]  /*3bd0*/  LDL.LU R211, [R1+0x34] ;  /* 0x0000340001d37983 */ /* 0x002f280000300800 */
[----:B------:R1:W-:Y:S04]  /*3be0*/  STL [R1+0x28], R225 ;  /* 0x000028e101007387 */ /* 0x0003e80000100800 */
[----:B------:R-:W4:Y:S04]  /*3bf0*/  LDL.LU R212, [R1+0x38] ;  /* 0x0000380001d47983 */ /* 0x000f280000300800 */
[----:B------:R1:W-:Y:S04]  /*3c00*/  STL [R1+0x2c], R226 ;  /* 0x00002ce201007387 */ /* 0x0003e80000100800 */
[----:B------:R-:W4:Y:S04]  /*3c10*/  LDL.LU R213, [R1+0x3c] ;  /* 0x00003c0001d57983 */ /* 0x000f280000300800 */
[----:B------:R1:W-:Y:S04]  /*3c20*/  STL [R1+0x30], R227 ;  /* 0x000030e301007387 */ /* 0x0003e80000100800 */
[----:B------:R-:W4:Y:S04]  /*3c30*/  LDL.LU R214, [R1+0x40] ;  /* 0x0000400001d67983 */ /* 0x000f280000300800 */
[----:B--2---:R-:W2:Y:S04]  /*3c40*/  LDL.LU R215, [R1+0x44] ;  /* 0x0000440001d77983 */ /* 0x004ea80000300800 */
[----:B---3--:R-:W3:Y:S04]  /*3c50*/  LDL.LU R216, [R1+0x48] ;  /* 0x0000480001d87983 */ /* 0x008ee80000300800 */
[----:B----4-:R-:W4:Y:S04]  /*3c60*/  LDL.LU R217, [R1+0x4c] ;  /* 0x00004c0001d97983 */ /* 0x010f280000300800 */
[----:B0-----:R-:W4:Y:S04]  /*3c70*/  LDL.LU R218, [R1+0x50] ;  /* 0x0000500001da7983 */ /* 0x001f280000300800 */
[----:B------:R-:W4:Y:S04]  /*3c80*/  LDL.LU R219, [R1+0x54] ;  /* 0x0000540001db7983 */ /* 0x000f280000300800 */
[----:B------:R-:W4:Y:S04]  /*3c90*/  LDL.LU R220, [R1+0x58] ;  /* 0x0000580001dc7983 */ /* 0x000f280000300800 */
[----:B------:R-:W4:Y:S04]  /*3ca0*/  LDL.LU R221, [R1+0x5c] ;  /* 0x00005c0001dd7983 */ /* 0x000f280000300800 */
[----:B------:R-:W4:Y:S04]  /*3cb0*/  LDL.LU R222, [R1+0x60] ;  /* 0x0000600001de7983 */ /* 0x000f280000300800 */
[----:B------:R-:W4:Y:S04]  /*3cc0*/  LDL.LU R223, [R1+0x64] ;  /* 0x0000640001df7983 */ /* 0x000f280000300800 */
[----:B------:R-:W4:Y:S04]  /*3cd0*/  LDL.LU R224, [R1+0x68] ;  /* 0x0000680001e07983 */ /* 0x000f280000300800 */
[----:B-1----:R-:W4:Y:S04]  /*3ce0*/  LDL.LU R225, [R1+0x6c] ;  /* 0x00006c0001e17983 */ /* 0x002f280000300800 */
[----:B------:R-:W4:Y:S04]  /*3cf0*/  LDL.LU R226, [R1+0x70] ;  /* 0x0000700001e27983 */ /* 0x000f280000300800 */
[----:B------:R-:W4:Y:S01]  /*3d00*/  LDL.LU R227, [R1+0x74] ;  /* 0x0000740001e37983 */ /* 0x000f220000300800 */
[----:B------:R-:W-:-:S05]  /*3d10*/  FADD R211, R135, R211 ;  /* 0x000000d387d37221 */ /* 0x000fca0000000000 */
[----:B------:R0:W-:Y:S01]  /*3d20*/  STL [R1+0x34], R211 ;  /* 0x000034d301007387 */ /* 0x0001e20000100800 */
[----:B------:R-:W-:-:S03]  /*3d30*/  FADD R212, R136, R212 ;  /* 0x000000d488d47221 */ /* 0x000fc60000000000 */
[----:B0-----:R1:W5:Y:S01]  /*3d40*/  LDL.LU R211, [R1+0xcc] ;  /* 0x0000cc0001d37983 */ /* 0x0013620000300800 */
[----:B------:R-:W-:-:S03]  /*3d50*/  FADD R213, R137, R213 ;  /* 0x000000d589d57221 */ /* 0x000fc60000000000 */
[----:B------:R0:W-:Y:S01]  /*3d60*/  STL [R1+0x38], R212 ;  /* 0x000038d401007387 */ /* 0x0001e20000100800 */
[----:B------:R-:W-:-:S01]  /*3d70*/  FADD R214, R138, R214 ;  /* 0x000000d68ad67221 */ /* 0x000fc20000000000 */
[----:B--2---:R-:W-:Y:S02]  /*3d80*/  FADD R215, R139, R215 ;  /* 0x000000d78bd77221 */ /* 0x004fe40000000000 */
[----:B0-----:R1:W5:Y:S01]  /*3d90*/  LDL.LU R212, [R1+0xc8] ;  /* 0x0000c80001d47983 */ /* 0x0013620000300800 */
[----:B---3--:R-:W-:-:S03]  /*3da0*/  FADD R216, R140, R216 ;  /* 0x000000d88cd87221 */ /* 0x008fc60000000000 */
[----:B------:R0:W-:Y:S01]  /*3db0*/  STL [R1+0x3c], R213 ;  /* 0x00003cd501007387 */ /* 0x0001e20000100800 */
[----:B----4-:R-:W-:-:S03]  /*3dc0*/  FADD R217, R141, R217 ;  /* 0x000000d98dd97221 */ /* 0x010fc60000000000 */
[----:B0-----:R1:W5:Y:S01]  /*3dd0*/  LDL.LU R213, [R1+0xc4] ;  /* 0x0000c40001d57983 */ /* 0x0013620000300800 */
[----:B------:R-:W-:-:S03]  /*3de0*/  FADD R218, R142, R218 ;  /* 0x000000da8eda7221 */ /* 0x000fc60000000000 */
[----:B------:R0:W-:Y:S01]  /*3df0*/  STL [R1+0x40], R214 ;  /* 0x000040d601007387 */ /* 0x0001e20000100800 */
[----:B------:R-:W-:-:S01]  /*3e00*/  FADD R219, R143, R219 ;  /* 0x000000db8fdb7221 */ /* 0x000fc20000000000 */
[----:B------:R-:W-:Y:S02]  /*3e10*/  FADD R220, R144, R220 ;  /* 0x000000dc90dc7221 */ /* 0x000fe40000000000 */
[----:B0-----:R1:W5:Y:S04]  /*3e20*/  LDL.LU R214, [R1+0xc0] ;  /* 0x0000c00001d67983 */ /* 0x0013680000300800 */
[----:B------:R0:W-:Y:S01]  /*3e30*/  STL [R1+0x44], R215 ;  /* 0x000044d701007387 */ /* 0x0001e20000100800 */
[----:B------:R-:W-:-:S01]  /*3e40*/  FADD R221, R145, R221 ;  /* 0x000000dd91dd7221 */ /* 0x000fc20000000000 */
[----:B------:R-:W-:-:S02]  /*3e50*/  FADD R222, R146, R222 ;  /* 0x000000de92de7221 */ /* 0x000fc40000000000 */
[----:B0-----:R1:W5:Y:S04]  /*3e60*/  LDL.LU R215, [R1+0xbc] ;  /* 0x0000bc0001d77983 */ /* 0x0013680000300800 */
[----:B------:R0:W-:Y:S01]  /*3e70*/  STL [R1+0x48], R216 ;  /* 0x000048d801007387 */ /* 0x0001e20000100800 */
[----:B------:R-:W-:-:S03]  /*3e80*/  FADD R223, R147, R223 ;  /* 0x000000df93df7221 */ /* 0x000fc60000000000 */
        /* <DEDUP_REMOVED lines=13> */
[----:B------:R0:W-:Y:S04]  /*3f60*/  STL [R1+0x5c], R221 ;  /* 0x00005cdd01007387 */ /* 0x0001e80000100800 */
        /* <DEDUP_REMOVED lines=12> */
[----:B0-----:R1:W5:Y:S01]  /*4030*/  LDL.LU R227, [R1+0x8c] ;  /* 0x00008c0001e37983 */ /* 0x0013620000300800 */
[----:B------:R-:W-:-:S05]  /*4040*/  UMOV UR6, URZ ;  /* 0x0000003f00067c82 */ /* 0x000fca0008000000 */
.L_x_29:
[----:B------:R-:W-:Y:S05]  /*4050*/  @!P2 BRA `(.L_x_30) ;  /* 0x000000000004a947 */ /* 0x000fea0003800000 */
[----:B------:R-:W-:Y:S01]  /*4060*/  BPT.TRAP 0x1 ;  /* 0x000000040000795c */ /* 0x000fe20000300000 */
.L_x_30:
[----:B-----5:R3:W-:Y:S04]  /*4070*/  STL [R1+0x8c], R0 ;  /* 0x00008c0001007387 */ /* 0x0207e80000100800 */
[----:B---3--:R-:W3:Y:S01]  /*4080*/  LDL R0, [R1+0x78] ;  /* 0x0000780001007983 */ /* 0x008ee20000100800 */
[----:B0-----:R-:W-:-:S05]  /*4090*/  IMAD.U32 R229, RZ, RZ, UR23 ;  /* 0x00000017ffe57e24 */ /* 0x001fca000f8e00ff */
[----:B------:R-:W-:-:S05]  /*40a0*/  @P0 LEA R229, R229, UR14, 0x3 ;  /* 0x0000000ee5e50c11 */ /* 0x000fca000f8e18ff */
[----:B------:R-:W-:Y:S01]  /*40b0*/  @P0 VIADD R229, R229, 0x48 ;  /* 0x00000048e5e50836 */ /* 0x000fe20000000000 */
[----:B------:R-:W-:-:S06]  /*40c0*/  UISETP.GT.U32.AND UP0, UPT, UR13, 0x1, UPT ;  /* 0x000000010d00788c */ /* 0x000fcc000bf04070 */
[----:B------:R-:W-:Y:S02]  /*40d0*/  PLOP3.LUT P1, PT, PT, PT, UP0, 0x80, 0x0 ;  /* 0x000000000000781c */ /* 0x000fe40003f2f008 */
[----:B---3--:R-:W-:Y:S02]  /*40e0*/  @P0 PRMT R229, R0, 0x654, R229 ;  /* 0x0000065400e50816 */ /* 0x008fe400000000e5 */
[----:B------:R0:W5:Y:S02]  /*40f0*/  LDL.LU R0, [R1+0x8c] ;  /* 0x00008c0001007983 */ /* 0x0001640000300800 */
[----:B------:R0:W-:Y:S07]  /*4100*/  @P0 SYNCS.ARRIVE.TRANS64.RED.A1T0 RZ, [R229+URZ], RZ ;  /* 0x000000ffe5ff09a7 */ /* 0x0001ee000810043f */
[----:B------:R-:W-:Y:S05]  /*4110*/  @P1 BRA `(.L_x_31) ;  /* 0x0000000000041947 */ /* 0x000fea0003800000 */
[----:B------:R-:W-:Y:S01]  /*4120*/  BPT.TRAP 0x1 ;  /* 0x000000040000795c */ /* 0x000fe20000300000 */
.L_x_31:
[----:B------:R-:W-:Y:S01]  /*4130*/  UIADD3 UR18, UR18, 0x1, URZ ;  /* 0x0000000112127890 */ /* 0x000fe2000fffe03f */
[C---:B------:R-:W-:Y:S01]  /*4140*/  ISETP.GT.AND P1, PT, R228.reuse, 0x1, PT ;  /* 0x00000001e400780c */ /* 0x040fe20003f24270 */
[----:B------:R-:W-:Y:S01]  /*4150*/  UIADD3 UR23, UR23, 0x1, URZ ;  /* 0x0000000117177890 */ /* 0x000fe2000fffe03f */
[----:B------:R-:W-:Y:S01]  /*4160*/  VIADD R228, R228, 0xffffffff ;  /* 0xffffffffe4e47836 */ /* 0x000fe20000000000 */
[----:B------:R-:W-:Y:S02]  /*4170*/  UISETP.NE.AND UP0, UPT, UR18, 0x9, UPT ;  /* 0x000000091200788c */ /* 0x000fe4000bf05270 */
[----:B------:R-:W-:Y:S02]  /*4180*/  UISETP.NE.AND UP1, UPT, UR23, 0x9, UPT ;  /* 0x000000091700788c */ /* 0x000fe4000bf25270 */
[----:B------:R-:W-:Y:S02]  /*4190*/  USEL UR8, URZ, 0x1, UP0 ;  /* 0x000000013f087887 */ /* 0x000fe40008000000 */
[----:B------:R-:W-:-:S02]  /*41a0*/  USEL UR18, UR18, URZ, UP0 ;  /* 0x0000003f12127287 */ /* 0x000fc40008000000 */
[----:B------:R-:W-:Y:S02]  /*41b0*/  USEL UR23, UR23, URZ, UP1 ;  /* 0x0000003f17177287 */ /* 0x000fe40008800000 */
[----:B------:R-:W-:Y:S01]  /*41c0*/  LOP3.LUT R227, R227, UR8, RZ, 0x3c, !PT ;  /* 0x00000008e3e37c12 */ /* 0x000fe2000f8e3cff */
[----:B------:R-:W-:Y:S01]  /*41d0*/  UMOV UR8, 0x1 ;  /* 0x0000000100087882 */ /* 0x000fe20000000000 */
[----:B------:R-:W-:Y:S08]  /*41e0*/  @P1 BRA `(.L_x_32) ;  /* 0xffffffec00781947 */ /* 0x000ff0000383ffff */
.L_x_24:
[----:B------:R-:W-:-:S04]  /*41f0*/  UISETP.NE.AND UP0, UPT, UR6, URZ, UPT ;  /* 0x0000003f0600728c */ /* 0x000fc8000bf05270 */
[----:B------:R-:W-:-:S06]  /*4200*/  USEL UR6, URZ, 0x1, !UP0 ;  /* 0x000000013f067887 */ /* 0x000fcc000c000000 */
[----:B------:R-:W-:-:S13]  /*4210*/  ISETP.NE.AND P1, PT, RZ, UR6, PT ;  /* 0x00000006ff007c0c */ /* 0x000fda000bf25270 */
[----:B------:R-:W-:Y:S05]  /*4220*/  @!P1 BRA `(.L_x_33) ;  /* 0x0000000c00dc9947 */ /* 0x000fea0003800000 */
[----:B------:R-:W3:Y:S04]  /*4230*/  LDL.LU R227, [R1+0x74] ;  /* 0x0000740001e37983 */ /* 0x000ee80000300800 */
[----:B---3--:R3:W-:Y:S04]  /*4240*/  STL [R1+0x8c], R227 ;  /* 0x00008ce301007387 */ /* 0x0087e80000100800 */
[----:B---3--:R-:W3:Y:S04]  /*4250*/  LDL.LU R227, [R1+0x70] ;  /* 0x0000700001e37983 */ /* 0x008ee80000300800 */
        /* <DEDUP_REMOVED lines=55> */
[----:B---3--:R-:W3:Y:S01]  /*45d0*/  LDL.LU R227, [R1] ;  /* 0x0000000001e37983 */ /* 0x008ee20000300800 */
[----:B------:R-:W-:-:S02]  /*45e0*/  WARPGROUP.DEPBAR.LE gsb0, 0x0 ;  /* 0x00008000000079c5 */ /* 0x000fc40000010000 */
[----:B------:R-:W-:Y:S01]  /*45f0*/  FADD R226, R24, R226 ;  /* 0x000000e218e27221 */ /* 0x000fe20000000000 */
        /* <DEDUP_REMOVED lines=96> */
[----:B-----5:R-:W-:Y:S01]  /*4c00*/  FADD R0, R121, R0 ;  /* 0x0000000079007221 */ /* 0x020fe20000000000 */
[----:B---3--:R-:W-:-:S05]  /*4c10*/  FADD R227, R122, R227 ;  /* 0x000000e37ae37221 */ /* 0x008fca0000000000 */
[----:B------:R3:W-:Y:S04]  /*4c20*/  STL [R1], R227 ;  /* 0x000000e301007387 */ /* 0x0007e80000100800 */
[----:B---3--:R-:W3:Y:S02]  /*4c30*/  LDL.LU R227, [R1+0xfc] ;  /* 0x0000fc0001e37983 */ /* 0x008ee40000300800 */
[----:B---3--:R-:W-:-:S05]  /*4c40*/  FADD R227, R123, R227 ;  /* 0x000000e37be37221 */ /* 0x008fca0000000000 */
[----:B------:R3:W-:Y:S04]  /*4c50*/  STL [R1+0x4], R227 ;  /* 0x000004e301007387 */ /* 0x0007e80000100800 */
        /* <DEDUP_REMOVED lines=83> */
[----:B------:R3:W-:Y:S02]  /*5190*/  STL [R1+0x74], R227 ;  /* 0x000074e301007387 */ /* 0x0007e40000100800 */
.L_x_33:
[----:B------:R-:W-:Y:S02]  /*51a0*/  WARPGROUP.DEPBAR.LE gsb0, 0x0 ;  /* 0x00008000000079c5 */ /* 0x000fe40000010000 */
[----:B------:R-:W4:Y:S02]  /*51b0*/  LDC R24, c[0x0][0x28c] ;  /* 0x0000a300ff187b82 */ /* 0x000f240000000800 */
[----:B----4-:R-:W-:-:S13]  /*51c0*/  ISETP.GE.AND P1, PT, R24, 0x1, PT ;  /* 0x000000011800780c */ /* 0x010fda0003f26270 */
[----:B------:R-:W-:Y:S05]  /*51d0*/  @!P1 BRA `(.L_x_34) ;  /* 0x00000000005c9947 */ /* 0x000fea0003800000 */
[----:B------:R-:W-:-:S06]  /*51e0*/  UISETP.NE.AND UP0, UPT, UR21, 0x3, UPT ;  /* 0x000000031500788c */ /* 0x000fcc000bf05270 */
[----:B------:R-:W-:-:S13]  /*51f0*/  PLOP3.LUT P1, PT, PT, PT, UP0, 0x80, 0x0 ;  /* 0x000000000000781c */ /* 0x000fda0003f2f008 */
[----:B------:R-:W-:Y:S05]  /*5200*/  @!P1 BRA `(.L_x_35) ;  /* 0x0000000000049947 */ /* 0x000fea0003800000 */
[----:B------:R-:W-:Y:S01]  /*5210*/  BPT.TRAP 0x1 ;  /* 0x000000040000795c */ /* 0x000fe20000300000 */
.L_x_35:
[----:B------:R-:W-:Y:S04]  /*5220*/  BSSY B0, `(.L_x_36) ;  /* 0x000000e000007945 */ /* 0x000fe80003800000 */
[----:B------:R-:W-:Y:S05]  /*5230*/  @!P0 BRA `(.L_x_37) ;  /* 0x0000000000308947 */ /* 0x000fea0003800000 */
[----:B---3--:R-:W3:Y:S01]  /*5240*/  LDL R227, [R1+0x78] ;  /* 0x0000780001e37983 */ /* 0x008ee20000100800 */
[----:B------:R-:W-:-:S04]  /*5250*/  UISETP.LT.AND UP0, UPT, UR12, 0x1, UPT ;  /* 0x000000010c00788c */ /* 0x000fc8000bf01270 */
[----:B------:R-:W-:-:S04]  /*5260*/  USEL UR8, UR12, 0x1, UP0 ;  /* 0x000000010c087887 */ /* 0x000fc80008000000 */
[----:B------:R-:W-:-:S04]  /*5270*/  UIADD3 UR8, UR5, UR12, -UR8 ;  /* 0x0000000c05087290 */ /* 0x000fc8000fffe808 */
[----:B------:R-:W-:-:S04]  /*5280*/  UIMAD.WIDE.U32 UR6, UR8, 0x38e38e39, URZ ;  /* 0x38e38e39080678a5 */ /* 0x000fc8000f8e003f */
[----:B------:R-:W-:-:S04]  /*5290*/  USHF.R.U32.HI UR6, URZ, 0x1, UR7 ;  /* 0x000000013f067899 */ /* 0x000fc80008011607 */
[----:B------:R-:W-:-:S04]  /*52a0*/  UIMAD UR8, UR6, -0x9, UR8 ;  /* 0xfffffff7060878a4 */ /* 0x000fc8000f8e0208 */
[----:B------:R-:W-:-:S04]  /*52b0*/  ULEA UR8, UR8, UR14, 0x3 ;  /* 0x0000000e08087291 */ /* 0x000fc8000f8e183f */
[----:B------:R-:W-:-:S06]  /*52c0*/  UIADD3 UR8, UR8, 0x48, URZ ;  /* 0x0000004808087890 */ /* 0x000fcc000fffe03f */
[----:B------:R-:W-:-:S05]  /*52d0*/  IMAD.U32 R24, RZ, RZ, UR8 ;  /* 0x00000008ff187e24 */ /* 0x000fca000f8e00ff */
[----:B---3--:R-:W-:-:S04]  /*52e0*/  PRMT R24, R227, 0x654, R24 ;  /* 0x00000654e3187816 */ /* 0x008fc80000000018 */
[----:B------:R4:W-:Y:S03]  /*52f0*/  SYNCS.ARRIVE.TRANS64.RED.A1T0 RZ, [R24+URZ], RZ ;  /* 0x000000ff18ff79a7 */ /* 0x0009e6000810043f */
.L_x_37:
[----:B------:R-:W-:Y:S05]  /*5300*/  BSYNC B0 ;  /* 0x0000000000007941 */ /* 0x000fea0003800000 */
.L_x_36:
[----:B------:R-:W-:-:S06]  /*5310*/  UISETP.GT.U32.AND UP0, UPT, UR13, 0x1, UPT ;  /* 0x000000010d00788c */ /* 0x000fcc000bf04070 */
[----:B------:R-:W-:-:S13]  /*5320*/  PLOP3.LUT P1, PT, PT, PT, UP0, 0x80, 0x0 ;  /* 0x000000000000781c */ /* 0x000fda0003f2f008 */
[----:B------:R-:W-:Y:S05]  /*5330*/  @P1 BRA `(.L_x_34) ;  /* 0x0000000000041947 */ /* 0x000fea0003800000 */
[----:B------:R-:W-:Y:S01]  /*5340*/  BPT.TRAP 0x1 ;  /* 0x000000040000795c */ /* 0x000fe20000300000 */
.L_x_34:
[----:B------:R0:W-:Y:S01]  /*5350*/  STL [R1+0x90], R2 ;  /* 0x0000900201007387 */ /* 0x0001e20000100800 */
[----:B------:R-:W1:Y:S01]  /*5360*/  LDC R28, c[0x0][0x288] ;  /* 0x0000a200ff1c7b82 */ /* 0x000e620000000800 */
[----:B------:R-:W-:Y:S02]  /*5370*/  UIADD3 UR9, UR12, UR5, URZ ;  /* 0x000000050c097290 */ /* 0x000fe4000fffe03f */
[----:B-----5:R2:W-:Y:S01]  /*5380*/  STL [R1+0x8c], R0 ;  /* 0x00008c0001007387 */ /* 0x0205e20000100800 */
[----:B------:R-:W-:Y:S01]  /*5390*/  USHF.R.S32.HI UR10, URZ, 0x1f, UR22 ;  /* 0x0000001f3f0a7899 */ /* 0x000fe20008011416 */
[----:B------:R-:W-:Y:S01]  /*53a0*/  ULDC.64 UR14, c[0x0][0x5d0] ;  /* 0x00017400000e7ab9 */ /* 0x000fe20000000a00 */
[----:B------:R-:W-:Y:S01]  /*53b0*/  ULDC UR11, c[0x0][0x284] ;  /* 0x0000a100000b7ab9 */ /* 0x000fe20000000800 */
[----:B0-----:R-:W4:Y:S01]  /*53c0*/  S2R R2, SR_TID.X ;  /* 0x0000000000027919 */ /* 0x001f220000002100 */
[----:B--2---:R-:W2:Y:S04]  /*53d0*/  LDL.LU R0, [R1+0x84] ;  /* 0x0000840001007983 */ /* 0x004ea80000300800 */
[----:B---3--:R-:W3:Y:S01]  /*53e0*/  LDL.LU R227, [R1+0x88] ;  /* 0x0000880001e37983 */ /* 0x008ee20000300800 */
[----:B------:R-:W-:-:S02]  /*53f0*/  UISETP.GT.U32.AND UP0, UPT, UR9, 0x8, UPT ;  /* 0x000000080900788c */ /* 0x000fc4000bf04070 */
[----:B------:R-:W-:Y:S01]  /*5400*/  UISETP.GE.U32.AND UP1, UPT, UR12, 0x9, UPT ;  /* 0x000000090c00788c */ /* 0x000fe2000bf26070 */
[--C-:B----4-:R-:W-:Y:S02]  /*5410*/  SHF.R.U32.HI R24, RZ, 0x2, R2.reuse ;  /* 0x00000002ff187819 */ /* 0x110fe40000011602 */
[----:B------:R-:W-:Y:S02]  /*5420*/  LOP3.LUT R26, R2, 0x60, RZ, 0xc0, !PT ;  /* 0x00000060021a7812 */ /* 0x000fe400078ec0ff */
[----:B------:R-:W-:Y:S02]  /*5430*/  SHF.R.U32.HI R27, RZ, 0x7, R2 ;  /* 0x00000007ff1b7819 */ /* 0x000fe40000011602 */
[----:B------:R-:W-:Y:S02]  /*5440*/  LOP3.LUT R25, R24, 0x7, RZ, 0xc0, !PT ;  /* 0x0000000718197812 */ /* 0x000fe400078ec0ff */
[----:B------:R-:W-:Y:S02]  /*5450*/  SHF.R.U32.HI R26, RZ, 0x1, R26 ;  /* 0x00000001ff1a7819 */ /* 0x000fe4000001161a */
[----:B------:R-:W-:-:S02]  /*5460*/  LOP3.LUT R24, R27, 0x1, RZ, 0xc0, !PT ;  /* 0x000000011b187812 */ /* 0x000fc400078ec0ff */
[----:B------:R-:W-:-:S03]  /*5470*/  IADD3 R29, RZ, -R26, -R25 ;  /* 0x8000001aff1d7210 */ /* 0x000fc60007ffe819 */
[C---:B------:R-:W-:Y:S02]  /*5480*/  IMAD.SHL.U32 R30, R24.reuse, 0x40, RZ ;  /* 0x00000040181e7824 */ /* 0x040fe400078e00ff */
[----:B------:R-:W-:Y:S02]  /*5490*/  IMAD R29, R24, -0x40, R29 ;  /* 0xffffffc0181d7824 */ /* 0x000fe400078e021d */
[----:B------:R-:W-:Y:S02]  /*54a0*/  IMAD.SHL.U32 R24, R2, 0x2, RZ ;  /* 0x0000000202187824 */ /* 0x000fe400078e00ff */
[----:B--2---:R-:W-:-:S03]  /*54b0*/  IMAD.SHL.U32 R35, R0, 0x100, RZ ;  /* 0x0000010000237824 */ /* 0x004fc600078e00ff */
[----:B------:R-:W-:Y:S02]  /*54c0*/  LOP3.LUT R32, R24, 0x6, RZ, 0xc0, !PT ;  /* 0x0000000618207812 */ /* 0x000fe400078ec0ff */
[----:B------:R-:W-:Y:S02]  /*54d0*/  LOP3.LUT R24, R2, 0x3, RZ, 0xc0, !PT ;  /* 0x0000000302187812 */ /* 0x000fe400078ec0ff */
[----:B------:R0:W5:Y:S01]  /*54e0*/  LDL.LU R2, [R1+0x90] ;  /* 0x0000900001027983 */ /* 0x0001620000300800 */
[----:B------:R-:W-:Y:S01]  /*54f0*/  PRMT R32, R32, 0x6540, R0 ;  /* 0x0000654020207816 */ /* 0x000fe20000000000 */
[----:B------:R-:W-:Y:S01]  /*5500*/  UIMAD UR5, UR10, UR14, URZ ;  /* 0x0000000e0a0572a4 */ /* 0x000fe2000f8e023f */
[----:B------:R-:W-:Y:S01]  /*5510*/  LOP3.LUT R27, R30, 0x40, R25, 0xe2, !PT ;  /* 0x000000401e1b7812 */ /* 0x000fe200078ee219 */
[----:B------:R0:W5:Y:S01]  /*5520*/  LDL.LU R0, [R1+0x8c] ;  /* 0x00008c0001007983 */ /* 0x0001620000300800 */
[----:B-1----:R-:W-:Y:S01]  /*5530*/  IMAD R34, R24, -0x2, R28 ;  /* 0xfffffffe18227824 */ /* 0x002fe200078e021c */
[----:B------:R-:W-:Y:S01]  /*5540*/  ISETP.GE.AND P1, PT, R35, R28, PT ;  /* 0x0000001c2300720c */ /* 0x000fe20003f26270 */
[----:B---3--:R-:W-:Y:S01]  /*5550*/  IMAD.SHL.U32 R28, R227, 0x80, RZ ;  /* 0x00000080e31c7824 */ /* 0x008fe200078e00ff */
[----:B------:R-:W-:Y:S01]  /*5560*/  UISETP.LT.U32.AND UP0, UPT, UR12, 0x9, UP0 ;  /* 0x000000090c00788c */ /* 0x000fe20008701070 */
[----:B------:R-:W-:-:S03]  /*5570*/  SHF.R.S32.HI R33, RZ, 0x1f, R32 ;  /* 0x0000001fff217819 */ /* 0x000fc60000011420 */
[C---:B------:R-:W-:Y:S01]  /*5580*/  ISETP.GE.OR P1, PT, R28.reuse, UR11, P1 ;  /* 0x0000000b1c007c0c */ /* 0x040fe20008f26670 */
[----:B------:R-:W-:Y:S01]  /*5590*/  UIMAD UR8, UR22, UR15, UR5 ;  /* 0x0000000f160872a4 */ /* 0x000fe2000f8e0205 */
[----:B------:R-:W-:Y:S01]  /*55a0*/  IMAD.U32 R25, RZ, RZ, UR14 ;  /* 0x0000000eff197e24 */ /* 0x000fe2000f8e00ff */
[----:B------:R-:W-:Y:S02]  /*55b0*/  UIMAD.WIDE.U32 UR6, UR9, 0x38e38e39, URZ ;  /* 0x38e38e39090678a5 */ /* 0x000fe4000f8e003f */
[----:B------:R-:W-:Y:S01]  /*55c0*/  USEL UR5, URZ, 0x1, !UP0 ;  /* 0x000000013f057887 */ /* 0x000fe2000c000000 */
[----:B------:R-:W-:Y:S01]  /*55d0*/  IMAD.WIDE.U32 R24, R25, UR22, R32 ;  /* 0x0000001619187c25 */ /* 0x000fe2000f8e0020 */
[----:B------:R-:W-:Y:S02]  /*55e0*/  USHF.R.U32.HI UR6, URZ, 0x1, UR7 ;  /* 0x000000013f067899 */ /* 0x000fe40008011607 */
[----:B------:R-:W-:Y:S01]  /*55f0*/  ULOP3.LUT UR4, UR4, UR5, URZ, 0x3c, !UPT ;  /* 0x0000000504047292 */ /* 0x000fe2000f8e3c3f */
[----:B------:R-:W-:Y:S01]  /*5600*/  IMAD.WIDE R30, R227, 0x80, RZ ;  /* 0x00000080e31e7825 */ /* 0x000fe200078e02ff */
[----:B------:R-:W-:Y:S01]  /*5610*/  UIMAD UR5, UR6, -0x9, UR9 ;  /* 0xfffffff7060578a4 */ /* 0x000fe2000f8e0209 */
[----:B------:R-:W-:Y:S01]  /*5620*/  IADD3 R38, -R28, UR11, R29 ;  /* 0x0000000b1c267c10 */ /* 0x000fe2000fffe11d */
[----:B------:R-:W-:Y:S01]  /*5630*/  @UP1 ULOP3.LUT UR4, UR4, 0x1, UR6, 0x78, !UPT ;  /* 0x0000000104041892 */ /* 0x000fe2000f8e7806 */
[----:B------:R-:W-:Y:S01]  /*5640*/  VIADD R25, R25, UR8 ;  /* 0x0000000819197c36 */ /* 0x000fe20008000000 */
[----:B------:R-:W-:Y:S01]  /*5650*/  LOP3.LUT R39, R30, R27, R26, 0xfe, !PT ;  /* 0x0000001b1e277212 */ /* 0x000fe200078efe1a */
[----:B------:R-:W-:-:S02]  /*5660*/  IMAD.IADD R35, R34, 0x1, -R35 ;  /* 0x0000000122237824 */ /* 0x000fc400078e0a23 */
[----:B------:R-:W-:Y:S01]  /*5670*/  IMAD.MOV.U32 R34, RZ, RZ, -0x1 ;  /* 0xffffffffff227424 */ /* 0x000fe200078e00ff */
[----:B0-----:R-:W-:Y:S06]  /*5680*/  @P1 BRA `(.L_x_38) ;  /* 0x0000008c00981947 */ /* 0x001fec0003800000 */
[----:B------:R-:W0:Y:S01]  /*5690*/  LDC.64 R28, c[0x0][0x5c8] ;  /* 0x00017200ff1c7b82 */ /* 0x000e220000000a00 */
[----:B------:R-:W-:Y:S01]  /*56a0*/  ULDC.64 UR6, c[0x0][0x5c0] ;  /* 0x0001700000067ab9 */ /* 0x000fe20000000a00 */
[----:B------:R-:W-:Y:S01]  /*56b0*/  BSSY B0, `(.L_x_38) ;  /* 0x00008e3000007945 */ /* 0x000fe20003800000 */
[-C--:B0-----:R-:W-:Y:S02]  /*56c0*/  IMAD R26, R31, R28.reuse, RZ ;  /* 0x0000001c1f1a7224 */ /* 0x081fe400078e02ff */
[----:B------:R-:W-:-:S04]  /*56d0*/  IMAD.WIDE.U32 R24, R39, R28, R24 ;  /* 0x0000001c27187225 */ /* 0x000fc800078e0018 */
[----:B------:R-:W-:Y:S01]  /*56e0*/  IMAD R27, R39, R29, R26 ;  /* 0x0000001d271b7224 */ /* 0x000fe200078e021a */
[----:B------:R-:W-:Y:S02]  /*56f0*/  LEA R26, P1, R28, R24, 0x3 ;  /* 0x000000181c1a7211 */ /* 0x000fe400078218ff */
[----:B------:R-:W-:Y:S01]  /*5700*/  IADD3 R24, P2, R24, UR6, RZ ;  /* 0x0000000618187c10 */ /* 0x000fe2000ff5e0ff */
[----:B------:R-:W-:Y:S01]  /*5710*/  IMAD.IADD R27, R25, 0x1, R27 ;  /* 0x00000001191b7824 */ /* 0x000fe200078e021b */
[----:B------:R-:W-:-:S04]  /*5720*/  IADD3 R26, P4, R26, UR6, RZ ;  /* 0x000000061a1a7c10 */ /* 0x000fc8000ff9e0ff */
[----:B------:R-:W-:Y:S02]  /*5730*/  LEA.HI.X R28, R28, R27, R29, 0x3, P1 ;  /* 0x0000001b1c1c7211 */ /* 0x000fe400008f1c1d */
[----:B------:R-:W-:Y:S02]  /*5740*/  FSETP.NEU.AND P1, PT, RZ, UR19, PT ;  /* 0x00000013ff007c0b */ /* 0x000fe4000bf2d000 */
[----:B------:R-:W-:Y:S02]  /*5750*/  IADD3.X R25, R27, UR7, RZ, P2, !PT ;  /* 0x000000071b197c10 */ /* 0x000fe400097fe4ff */
[----:B------:R-:W-:-:S09]  /*5760*/  IADD3.X R27, R28, UR7, RZ, P4, !PT ;  /* 0x000000071c1b7c10 */ /* 0x000fd2000a7fe4ff */
[----:B------:R-:W-:Y:S05]  /*5770*/  @!P1 BRA `(.L_x_39) ;  /* 0x0000006800d89947 */ /* 0x000fea0003800000 */
[----:B------:R-:W-:Y:S01]  /*5780*/  ULDC.64 UR8, c[0x0][0x5b8] ;  /* 0x00016e0000087ab9 */ /* 0x000fe20000000a00 */
[----:B------:R-:W-:Y:S01]  /*5790*/  ISETP.GE.AND P1, PT, R38, 0x1, PT ;  /* 0x000000012600780c */ /* 0x000fe20003f26270 */
[----:B------:R-:W-:Y:S02]  /*57a0*/  UIMAD UR6, UR10, UR8, URZ ;  /* 0x000000080a0672a4 */ /* 0x000fe4000f8e023f */
[----:B------:R-:W-:Y:S01]  /*57b0*/  IMAD.U32 R29, RZ, RZ, UR8 ;  /* 0x00000008ff1d7e24 */ /* 0x000fe2000f8e00ff */
[----:B------:R-:W-:Y:S01]  /*57c0*/  BSSY B1, `(.L_x_40) ;  /* 0x000000f000017945 */ /* 0x000fe20003800000 */
[----:B------:R-:W-:Y:S01]  /*57d0*/  ISETP.LT.OR P5, PT, R35, 0x1, !P1 ;  /* 0x000000012300780c */ /* 0x000fe20004fa1670 */
[----:B------:R-:W-:Y:S02]  /*57e0*/  UIMAD UR6, UR22, UR9, UR6 ;  /* 0x00000009160672a4 */ /* 0x000fe4000f8e0206 */
[----:B------:R-:W-:Y:S01]  /*57f0*/  IMAD.WIDE.U32 R32, R29, UR22, R32 ;  /* 0x000000161d207c25 */ /* 0x000fe2000f8e0020 */
[----:B------:R-:W-:-:S03]  /*5800*/  ULDC.64 UR8, c[0x0][0x5a8] ;  /* 0x00016a0000087ab9 */ /* 0x000fc60000000a00 */
[----:B------:R-:W-:Y:S01]  /*5810*/  VIADD R33, R33, UR6 ;  /* 0x0000000621217c36 */ /* 0x000fe20008000000 */
[----:B------:R-:W-:Y:S02]  /*5820*/  ULDC.64 UR6, c[0x0][0x5b0] ;  /* 0x00016c0000067ab9 */ /* 0x000fe40000000a00 */
[----:B------:R-:W-:Y:S02]  /*5830*/  IMAD R36, R31, UR6, RZ ;  /* 0x000000061f247c24 */ /* 0x000fe4000f8e02ff */
[----:B------:R-:W-:-:S04]  /*5840*/  IMAD.WIDE.U32 R28, R39, UR6, R32 ;  /* 0x00000006271c7c25 */ /* 0x000fc8000f8e0020 */
[--C-:B------:R-:W-:Y:S01]  /*5850*/  IMAD R37, R39, UR7, R36.reuse ;  /* 0x0000000727257c24 */ /* 0x100fe2000f8e0224 */
[----:B------:R-:W-:Y:S02]  /*5860*/  IADD3 R28, P2, R28, UR8, RZ ;  /* 0x000000081c1c7c10 */ /* 0x000fe4000ff5e0ff */
[----:B------:R-:W-:Y:S02]  /*5870*/  PRMT R36, RZ, 0x7610, R36 ;  /* 0x00007610ff247816 */ /* 0x000fe40000000024 */
[----:B------:R-:W-:Y:S01]  /*5880*/  IADD3.X R29, R29, UR9, R37, P2, !PT ;  /* 0x000000091d1d7c10 */ /* 0x000fe200097fe425 */
[----:B------:R-:W-:Y:S08]  /*5890*/  @P5 BRA `(.L_x_41) ;  /* 0x0000000000045947 */ /* 0x000ff00003800000 */
[----:B------:R0:W5:Y:S02]  /*58a0*/  LDG.E.U8 R36, desc[UR16][R28.64] ;  /* 0x000000101c247981 */ /* 0x000164000c1e1100 */
.L_x_41:
[----:B------:R-:W-:Y:S05]  /*58b0*/  BSYNC B1 ;  /* 0x0000000000017941 */ /* 0x000fea0003800000 */
.L_x_40:
[----:B-----5:R-:W-:Y:S01]  /*58c0*/  LOP3.LUT R36, R36, 0xff, RZ, 0xc0, !PT ;  /* 0x000000ff24247812 */ /* 0x020fe200078ec0ff */
[----:B------:R-:W-:Y:S01]  /*58d0*/  BSSY B1, `(.L_x_42) ;  /* 0x000000b000017945 */ /* 0x000fe20003800000 */
[----:B------:R-:W-:Y:S02]  /*58e0*/  ISETP.LT.OR P4, PT, R35, 0x2, !P1 ;  /* 0x000000022300780c */ /* 0x000fe40004f81670 */
[----:B------:R-:W-:-:S05]  /*58f0*/  F2FP.F16.E4M3.UNPACK_B R36, R36 ;  /* 0x00000024ff24723e */ /* 0x000fca00020006ff */
[----:B------:R-:W-:-:S05]  /*5900*/  HADD2.F32 R36, -RZ, R36.H0_H0 ;  /* 0x20000024ff247230 */ /* 0x000fca0000004100 */
[----:B------:R-:W-:Y:S01]  /*5910*/  FMUL R37, R36, UR19 ;  /* 0x0000001324257c20 */ /* 0x000fe20008400000 */
[----:B------:R-:W-:-:S03]  /*5920*/  PRMT R36, RZ, 0x7610, R36 ;  /* 0x00007610ff247816 */ /* 0x000fc60000000024 */
[----:B------:R-:W-:-:S05]  /*5930*/  FFMA R37, R226, UR20, R37 ;  /* 0x00000014e2257c23 */ /* 0x000fca0008000025 */
[----:B------:R-:W-:-:S05]  /*5940*/  F2FP.SATFINITE.E4M3.F32.PACK_AB_MERGE_C R37, RZ, R37, RZ ;  /* 0x00000025ff25723e */ /* 0x000fca00048070ff */
[----:B------:R1:W-:Y:S01]  /*5950*/  @!P5 STG.E.U8 desc[UR16][R24.64], R37 ;  /* 0x000000251800d986 */ /* 0x0003e2000c101110 */
[----:B------:R-:W-:Y:S05]  /*5960*/  @P4 BRA `(.L_x_43) ;  /* 0x0000000000044947 */ /* 0x000fea0003800000 */
[----:B------:R2:W5:Y:S02]  /*5970*/  LDG.E.U8 R36, desc[UR16][R28.64+0x1] ;  /* 0x000001101c247981 */ /* 0x000564000c1e1100 */
.L_x_43:
[----:B------:R-:W-:Y:S05]  /*5980*/  BSYNC B1 ;  /* 0x0000000000017941 */ /* 0x000fea0003800000 */
.L_x_42:
[----:B-----5:R-:W-:Y:S01]  /*5990*/  LOP3.LUT R36, R36, 0xff, RZ, 0xc0, !PT ;  /* 0x000000ff24247812 */ /* 0x020fe200078ec0ff */
[----:B------:R-:W-:Y:S01]  /*59a0*/  BSSY B1, `(.L_x_44) ;  /* 0x0000013000017945 */ /* 0x000fe20003800000 */
[----:B-1----:R-:W-:Y:S02]  /*59b0*/  IADD3 R37, P2, R39, 0x8, RZ ;  /* 0x0000000827257810 */ /* 0x002fe40007f5e0ff */
[----:B------:R-:W-:-:S03]  /*59c0*/  F2FP.F16.E4M3.UNPACK_B R36, R36 ;  /* 0x00000024ff24723e */ /* 0x000fc600020006ff */
[----:B------:R-:W-:Y:S01]  /*59d0*/  IMAD.X R30, RZ, RZ, R31, P2 ;  /* 0x000000ffff1e7224 */ /* 0x000fe200010e061f */
[----:B------:R-:W-:Y:S01]  /*59e0*/  ISETP.GE.AND P2, PT, R38, 0x9, PT ;  /* 0x000000092600780c */ /* 0x000fe20003f46270 */
[----:B------:R-:W-:Y:S02]  /*59f0*/  HADD2.F32 R36, -RZ, R36.H0_H0 ;  /* 0x20000024ff247230 */ /* 0x000fe40000004100 */
[----:B------:R-:W-:Y:S01]  /*5a00*/  IMAD R30, R30, UR6, RZ ;  /* 0x000000061e1e7c24 */ /* 0x000fe2000f8e02ff */
[----:B------:R-:W-:Y:S01]  /*5a10*/  ISETP.LT.OR P5, PT, R35, 0x1, !P2 ;  /* 0x000000012300780c */ /* 0x000fe200057a1670 */
[----:B------:R-:W-:-:S04]  /*5a20*/  IMAD.WIDE.U32 R32, R37, UR6, R32 ;  /* 0x0000000625207c25 */ /* 0x000fc8000f8e0020 */
[----:B------:R-:W-:Y:S01]  /*5a30*/  FMUL R36, R36, UR19 ;  /* 0x0000001324247c20 */ /* 0x000fe20008400000 */
[----:B------:R-:W-:-:S03]  /*5a40*/  IMAD R37, R37, UR7, R30 ;  /* 0x0000000725257c24 */ /* 0x000fc6000f8e021e */
[----:B------:R-:W-:Y:S01]  /*5a50*/  FFMA R36, R225, UR20, R36 ;  /* 0x00000014e1247c23 */ /* 0x000fe20008000024 */
[----:B------:R-:W-:Y:S02]  /*5a60*/  IADD3 R30, P6, R32, UR8, RZ ;  /* 0x00000008201e7c10 */ /* 0x000fe4000ffde0ff */
[----:B------:R-:W-:Y:S02]  /*5a70*/  PRMT R32, RZ, 0x7610, R32 ;  /* 0x00007610ff207816 */ /* 0x000fe40000000020 */
[----:B------:R-:W-:Y:S02]  /*5a80*/  F2FP.SATFINITE.E4M3.F32.PACK_AB_MERGE_C R39, RZ, R36, RZ ;  /* 0x00000024ff27723e */ /* 0x000fe400048070ff */
[----:B------:R-:W-:-:S03]  /*5a90*/  IADD3.X R31, R33, UR9, R37, P6, !PT ;  /* 0x00000009211f7c10 */ /* 0x000fc6000b7fe425 */
[----:B------:R1:W-:Y:S01]  /*5aa0*/  @!P4 STG.E.U8 desc[UR16][R24.64+0x1], R39 ;  /* 0x000001271800c986 */ /* 0x0003e2000c101110 */
[----:B------:R-:W-:Y:S05]  /*5ab0*/  @P5 BRA `(.L_x_45) ;  /* 0x0000000000045947 */ /* 0x000fea0003800000 */
[----:B------:R3:W5:Y:S02]  /*5ac0*/  LDG.E.U8 R32, desc[UR16][R30.64] ;  /* 0x000000101e207981 */ /* 0x000764000c1e1100 */
.L_x_45:
[----:B------:R-:W-:Y:S05]  /*5ad0*/  BSYNC B1 ;  /* 0x0000000000017941 */ /* 0x000fea0003800000 */
.L_x_44:
        /* <DEDUP_REMOVED lines=12> */
.L_x_47:
[----:B------:R-:W-:Y:S05]  /*5ba0*/  BSYNC B1 ;  /* 0x0000000000017941 */ /* 0x000fea0003800000 */
.L_x_46:
[----:B-----5:R-:W-:Y:S01]  /*5bb0*/  LOP3.LUT R32, R32, 0xff, RZ, 0xc0, !PT ;  /* 0x000000ff20207812 */ /* 0x020fe200078ec0ff */
[----:B------:R-:W-:Y:S01]  /*5bc0*/  BSSY B1, `(.L_x_48) ;  /* 0x000000b000017945 */ /* 0x000fe20003800000 */
[----:B------:R-:W-:Y:S02]  /*5bd0*/  ISETP.LT.OR P5, PT, R35, 0x9, !P1 ;  /* 0x000000092300780c */ /* 0x000fe40004fa1670 */
[----:B------:R-:W-:-:S05]  /*5be0*/  F2FP.F16.E4M3.UNPACK_B R32, R32 ;  /* 0x00000020ff20723e */ /* 0x000fca00020006ff */
[----:B------:R-:W-:-:S05]  /*5bf0*/  HADD2.F32 R32, -RZ, R32.H0_H0 ;  /* 0x20000020ff207230 */ /* 0x000fca0000004100 */
[----:B------:R-:W-:-:S04]  /*5c00*/  FMUL R32, R32, UR19 ;  /* 0x0000001320207c20 */ /* 0x000fc80008400000 */
[----:B------:R-:W-:-:S05]  /*5c10*/  FFMA R32, R223, UR20, R32 ;  /* 0x00000014df207c23 */ /* 0x000fca0008000020 */
[----:B----4-:R-:W-:Y:S02]  /*5c20*/  F2FP.SATFINITE.E4M3.F32.PACK_AB_MERGE_C R33, RZ, R32, RZ ;  /* 0x00000020ff21723e */ /* 0x010fe400048070ff */
[----:B------:R-:W-:-:S03]  /*5c30*/  PRMT R32, RZ, 0x7610, R32 ;  /* 0x00007610ff207816 */ /* 0x000fc60000000020 */
[----:B------:R4:W-:Y:S01]  /*5c40*/  @!P4 STG.E.U8 desc[UR16][R26.64+0x1], R33 ;  /* 0x000001211a00c986 */ /* 0x0009e2000c101110 */
[----:B------:R-:W-:Y:S05]  /*5c50*/  @P5 BRA `(.L_x_49) ;  /* 0x0000000000045947 */ /* 0x000fea0003800000 */
[----:B------:R0:W5:Y:S02]  /*5c60*/  LDG.E.U8 R32, desc[UR16][R28.64+0x8] ;  /* 0x000008101c207981 */ /* 0x000164000c1e1100 */
.L_x_49:
[----:B------:R-:W-:Y:S05]  /*5c70*/  BSYNC B1 ;  /* 0x0000000000017941 */ /* 0x000fea0003800000 */
.L_x_48:
[----:B-----5:R-:W-:Y:S01]  /*5c80*/  LOP3.LUT R32, R32, 0xff, RZ, 0xc0, !PT ;  /* 0x000000ff20207812 */ /* 0x020fe200078ec0ff */
[----:B------:R-:W-:Y:S01]  /*5c90*/  BSSY B1, `(.L_x_50) ;  /* 0x000000b000017945 */ /* 0x000fe20003800000 */
[----:B------:R-:W-:Y:S02]  /*5ca0*/  ISETP.LT.OR P4, PT, R35, 0xa, !P1 ;  /* 0x0000000a2300780c */ /* 0x000fe40004f81670 */
[----:B------:R-:W-:-:S05]  /*5cb0*/  F2FP.F16.E4M3.UNPACK_B R32, R32 ;  /* 0x00000020ff20723e */ /* 0x000fca00020006ff */
[----:B------:R-:W-:-:S05]  /*5cc0*/  HADD2.F32 R32, -RZ, R32.H0_H0 ;  /* 0x20000020ff207230 */ /* 0x000fca0000004100 */
[----:B----4-:R-:W-:Y:S01]  /*5cd0*/  FMUL R33, R32, UR19 ;  /* 0x0000001320217c20 */ /* 0x010fe20008400000 */
[----:B------:R-:W-:-:S03]  /*5ce0*/  PRMT R32, RZ, 0x7610, R32 ;  /* 0x00007610ff207816 */ /* 0x000fc60000000020 */
[----:B------:R-:W-:-:S05]  /*5cf0*/  FFMA R33, R222, UR20, R33 ;  /* 0x00000014de217c23 */ /* 0x000fca0008000021 */
[----:B------:R-:W-:-:S05]  /*5d00*/  F2FP.SATFINITE.E4M3.F32.PACK_AB_MERGE_C R33, RZ, R33, RZ ;  /* 0x00000021ff21723e */ /* 0x000fca00048070ff */
[----:B------:R4:W-:Y:S01]  /*5d10*/  @!P5 STG.E.U8 desc[UR16][R24.64+0x8], R33 ;  /* 0x000008211800d986 */ /* 0x0009e2000c101110 */
[----:B------:R-:W-:Y:S05]  /*5d20*/  @P4 BRA `(.L_x_51) ;  /* 0x0000000000044947 */ /* 0x000fea0003800000 */
[----:B------:R0:W5:Y:S02]  /*5d30*/  LDG.E.U8 R32, desc[UR16][R28.64+0x9] ;  /* 0x000009101c207981 */ /* 0x000164000c1e1100 */
.L_x_51:
[----:B------:R-:W-:Y:S05]  /*5d40*/  BSYNC B1 ;  /* 0x0000000000017941 */ /* 0x000fea0003800000 */
.L_x_50:
        /* <DEDUP_REMOVED lines=12> */
.L_x_53:
[----:B------:R-:W-:Y:S05]  /*5e10*/  BSYNC B1 ;  /* 0x0000000000017941 */ /* 0x000fea0003800000 */
.L_x_52:
        /* <DEDUP_REMOVED lines=12> */
.L_x_55:
[----:B------:R-:W-:Y:S05]  /*5ee0*/  BSYNC B1 ;  /* 0x0000000000017941 */ /* 0x000fea0003800000 */
.L_x_54:
        /* <DEDUP_REMOVED lines=12> */
.L_x_57:
[----:B------:R-:W-:Y:S05]  /*5fb0*/  BSYNC B1 ;  /* 0x0000000000017941 */ /* 0x000fea0003800000 */
.L_x_56:
        /* <DEDUP_REMOVED lines=12> */
.L_x_59:
[----:B------:R-:W-:Y:S05]  /*6080*/  BSYNC B1 ;  /* 0x0000000000017941 */ /* 0x000fea0003800000 */
.L_x_58:
        /* <DEDUP_REMOVED lines=12> */
.L_x_61:
[----:B------:R-:W-:Y:S05]  /*6150*/  BSYNC B1 ;  /* 0x0000000000017941 */ /* 0x000fea0003800000 */
.L_x_60:
        /* <DEDUP_REMOVED lines=12> */
.L_x_63:
[----:B------:R-:W-:Y:S05]  /*6220*/  BSYNC B1 ;  /* 0x0000000000017941 */ /* 0x000fea0003800000 */
.L_x_62:
        /* <DEDUP_REMOVED lines=12> */
.L_x_65:
[----:B------:R-:W-:Y:S05]  /*62f0*/  BSYNC B1 ;  /* 0x0000000000017941 */ /* 0x000fea0003800000 */
.L_x_64:
        /* <DEDUP_REMOVED lines=12> */
.L_x_67:
[----:B------:R-:W-:Y:S05]  /*63c0*/  BSYNC B1 ;  /* 0x0000000000017941 */ /* 0x000fea0003800000 */
.L_x_66:
        /* <DEDUP_REMOVED lines=12> */
.L_x_69:
[----:B------:R-:W-:Y:S05]  /*6490*/  BSYNC B1 ;  /* 0x0000000000017941 */ /* 0x000fea0003800000 */
.L_x_68:
        /* <DEDUP_REMOVED lines=12> */
.L_x_71:
[----:B------:R-:W-:Y:S05]  /*6560*/  BSYNC B1 ;  /* 0x0000000000017941 */ /* 0x000fea0003800000 */
.L_x_70:
        /* <DEDUP_REMOVED lines=12> */
.L_x_73:
[----:B------:R-:W-:Y:S05]  /*6630*/  BSYNC B1 ;  /* 0x0000000000017941 */ /* 0x000fea0003800000 */
.L_x_72:
        /* <DEDUP_REMOVED lines=12> */
.L_x_75:
[----:B------:R-:W-:Y:S05]  /*6700*/  BSYNC B1 ;  /* 0x0000000000017941 */ /* 0x000fea0003800000 */
.L_x_74:
        /* <DEDUP_REMOVED lines=12> */
.L_x_77:
[----:B------:R-:W-:Y:S05]  /*67d0*/  BSYNC B1 ;  /* 0x0000000000017941 */ /* 0x000fea0003800000 */
.L_x_76:
        /* <DEDUP_REMOVED lines=12> */
.L_x_79:
[----:B------:R-:W-:Y:S05]  /*68a0*/  BSYNC B1 ;  /* 0x0000000000017941 */ /* 0x000fea0003800000 */
.L_x_78:
        /* <DEDUP_REMOVED lines=12> */
.L_x_81:
[----:B------:R-:W-:Y:S05]  /*6970*/  BSYNC B1 ;  /* 0x0000000000017941 */ /* 0x000fea0003800000 */
.L_x_80:
        /* <DEDUP_REMOVED lines=12> */
.L_x_83:
[----:B------:R-:W-:Y:S05]  /*6a40*/  BSYNC B1 ;  /* 0x0000000000017941 */ /* 0x000fea0003800000 */
.L_x_82:
        /* <DEDUP_REMOVED lines=12> */
.L_x_85:
[----:B------:R-:W-:Y:S05]  /*6b10*/  BSYNC B1 ;  /* 0x0000000000017941 */ /* 0x000fea0003800000 */
.L_x_84:
        /* <DEDUP_REMOVED lines=12> */
.L_x_87:
[----:B------:R-:W-:Y:S05]  /*6be0*/  BSYNC B1 ;  /* 0x0000000000017941 */ /* 0x000fea0003800000 */
.L_x_86:
        /* <DEDUP_REMOVED lines=12> */
.L_x_89:
[----:B------:R-:W-:Y:S05]  /*6cb0*/  BSYNC B1 ;  /* 0x0000000000017941 */ /* 0x000fea0003800000 */
.L_x_88:
        /* <DEDUP_REMOVED lines=12> */
.L_x_91:
[----:B------:R-:W-:Y:S05]  /*6d80*/  BSYNC B1 ;  /* 0x0000000000017941 */ /* 0x000fea0003800000 */
.L_x_90:
        /* <DEDUP_REMOVED lines=12> */
.L_x_93:
[----:B------:R-:W-:Y:S05]  /*6e50*/  BSYNC B1 ;  /* 0x0000000000017941 */ /* 0x000fea0003800000 */
.L_x_92:
        /* <DEDUP_REMOVED lines=12> */
.L_x_95:
[----:B------:R-:W-:Y:S05]  /*6f20*/  BSYNC B1 ;  /* 0x0000000000017941 */ /* 0x000fea0003800000 */
.L_x_94:
        /* <DEDUP_REMOVED lines=12> */
.L_x_97:
[----:B------:R-:W-:Y:S05]  /*6ff0*/  BSYNC B1 ;  /* 0x0000000000017941 */ /* 0x000fea0003800000 */
.L_x_96:
        /* <DEDUP_REMOVED lines=12> */
.L_x_99:
[----:B------:R-:W-:Y:S05]  /*70c0*/  BSYNC B1 ;  /* 0x0000000000017941 */ /* 0x000fea0003800000 */
.L_x_98:
        /* <DEDUP_REMOVED lines=12> */
.L_x_101:
[----:B------:R-:W-:Y:S05]  /*7190*/  BSYNC B1 ;  /* 0x0000000000017941 */ /* 0x000fea0003800000 */
.L_x_100:
        /* <DEDUP_REMOVED lines=12> */
.L_x_103:
[----:B------:R-:W-:Y:S05]  /*7260*/  BSYNC B1 ;  /* 0x0000000000017941 */ /* 0x000fea0003800000 */
.L_x_102:
        /* <DEDUP_REMOVED lines=12> */
.L_x_105:
[----:B------:R-:W-:Y:S05]  /*7330*/  BSYNC B1 ;  /* 0x0000000000017941 */ /* 0x000fea0003800000 */
.L_x_104:
        /* <DEDUP_REMOVED lines=12> */
.L_x_107:
[----:B------:R-:W-:Y:S05]  /*7400*/  BSYNC B1 ;  /* 0x0000000000017941 */ /* 0x000fea0003800000 */
.L_x_106:
        /* <DEDUP_REMOVED lines=12> */
.L_x_109:
[----:B------:R-:W-:Y:S05]  /*74d0*/  BSYNC B1 ;  /* 0x0000000000017941 */ /* 0x000fea0003800000 */
.L_x_108:
        /* <DEDUP_REMOVED lines=12> */
.L_x_111:
[----:B------:R-:W-:Y:S05]  /*75a0*/  BSYNC B1 ;  /* 0x0000000000017941 */ /* 0x000fea0003800000 */
.L_x_110:
        /* <DEDUP_REMOVED lines=12> */
.L_x_113:
[----:B------:R-:W-:Y:S05]  /*7670*/  BSYNC B1 ;  /* 0x0000000000017941 */ /* 0x000fea0003800000 */
.L_x_112:
        /* <DEDUP_REMOVED lines=12> */
.L_x_115:
[----:B------:R-:W-:Y:S05]  /*7740*/  BSYNC B1 ;  /* 0x0000000000017941 */ /* 0x000fea0003800000 */
.L_x_114:
        /* <DEDUP_REMOVED lines=12> */
.L_x_117:
[----:B------:R-:W-:Y:S05]  /*7810*/  BSYNC B1 ;  /* 0x0000000000017941 */ /* 0x000fea0003800000 */
.L_x_116:
        /* <DEDUP_REMOVED lines=12> */
.L_x_119:
[----:B------:R-:W-:Y:S05]  /*78e0*/  BSYNC B1 ;  /* 0x0000000000017941 */ /* 0x000fea0003800000 */
.L_x_118:
        /* <DEDUP_REMOVED lines=12> */
.L_x_121:
[----:B------:R-:W-:Y:S05]  /*79b0*/  BSYNC B1 ;  /* 0x0000000000017941 */ /* 0x000fea0003800000 */
.L_x_120:
        /* <DEDUP_REMOVED lines=12> */
.L_x_123:
[----:B------:R-:W-:Y:S05]  /*7a80*/  BSYNC B1 ;  /* 0x0000000000017941 */ /* 0x000fea0003800000 */
.L_x_122:
        /* <DEDUP_REMOVED lines=12> */
.L_x_125:
[----:B------:R-:W-:Y:S05]  /*7b50*/  BSYNC B1 ;  /* 0x0000000000017941 */ /* 0x000fea0003800000 */
.L_x_124:
        /* <DEDUP_REMOVED lines=12> */
.L_x_127:
[----:B------:R-:W-:Y:S05]  /*7c20*/  BSYNC B1 ;  /* 0x0000000000017941 */ /* 0x000fea0003800000 */
.L_x_126:
        /* <DEDUP_REMOVED lines=12> */
.L_x_129:
[----:B------:R-:W-:Y:S05]  /*7cf0*/  BSYNC B1 ;  /* 0x0000000000017941 */ /* 0x000fea0003800000 */
.L_x_128:
        /* <DEDUP_REMOVED lines=12> */
.L_x_131:
[----:B------:R-:W-:Y:S05]  /*7dc0*/  BSYNC B1 ;  /* 0x0000000000017941 */ /* 0x000fea0003800000 */
.L_x_130:
        /* <DEDUP_REMOVED lines=12> */
.L_x_133:
[----:B------:R-:W-:Y:S05]  /*7e90*/  BSYNC B1 ;  /* 0x0000000000017941 */ /* 0x000fea0003800000 */
.L_x_132:
        /* <DEDUP_REMOVED lines=12> */
.L_x_135:
[----:B------:R-:W-:Y:S05]  /*7f60*/  BSYNC B1 ;  /* 0x0000000000017941 */ /* 0x000fea0003800000 */
.L_x_134:
        /* <DEDUP_REMOVED lines=12> */
.L_x_137:
[----:B------:R-:W-:Y:S05]  /*8030*/  BSYNC B1 ;  /* 0x0000000000017941 */ /* 0x000fea0003800000 */
.L_x_136:
        /* <DEDUP_REMOVED lines=12> */
.L_x_139:
[----:B------:R-:W-:Y:S05]  /*8100*/  BSYNC B1 ;  /* 0x0000000000017941 */ /* 0x000fea0003800000 */
.L_x_138:
        /* <DEDUP_REMOVED lines=12> */
.L_x_141:
[----:B------:R-:W-:Y:S05]  /*81d0*/  BSYNC B1 ;  /* 0x0000000000017941 */ /* 0x000fea0003800000 */
.L_x_140:
        /* <DEDUP_REMOVED lines=12> */
.L_x_143:
[----:B------:R-:W-:Y:S05]  /*82a0*/  BSYNC B1 ;  /* 0x0000000000017941 */ /* 0x000fea0003800000 */
.L_x_142:
        /* <DEDUP_REMOVED lines=12> */
.L_x_145:
[----:B------:R-:W-:Y:S05]  /*8370*/  BSYNC B1 ;  /* 0x0000000000017941 */ /* 0x000fea0003800000 */
.L_x_144:
        /* <DEDUP_REMOVED lines=12> */
.L_x_147:
[----:B------:R-:W-:Y:S05]  /*8440*/  BSYNC B1 ;  /* 0x0000000000017941 */ /* 0x000fea0003800000 */
.L_x_146:
        /* <DEDUP_REMOVED lines=12> */
.L_x_149:
[----:B------:R-:W-:Y:S05]  /*8510*/  BSYNC B1 ;  /* 0x0000000000017941 */ /* 0x000fea0003800000 */
.L_x_148:
        /* <DEDUP_REMOVED lines=12> */
.L_x_151:
[----:B------:R-:W-:Y:S05]  /*85e0*/  BSYNC B1 ;  /* 0x0000000000017941 */ /* 0x000fea0003800000 */
.L_x_150:
        /* <DEDUP_REMOVED lines=12> */
.L_x_153:
[----:B------:R-:W-:Y:S05]  /*86b0*/  BSYNC B1 ;  /* 0x0000000000017941 */ /* 0x000fea0003800000 */
.L_x_152:
        /* <DEDUP_REMOVED lines=12> */
.L_x_155:
[----:B------:R-:W-:Y:S05]  /*8780*/  BSYNC B1 ;  /* 0x0000000000017941 */ /* 0x000fea0003800000 */
.L_x_154:
        /* <DEDUP_REMOVED lines=12> */
.L_x_157:
[----:B------:R-:W-:Y:S05]  /*8850*/  BSYNC B1 ;  /* 0x0000000000017941 */ /* 0x000fea0003800000 */
.L_x_156:
        /* <DEDUP_REMOVED lines=12> */
.L_x_159:
[----:B------:R-:W-:Y:S05]  /*8920*/  BSYNC B1 ;  /* 0x0000000000017941 */ /* 0x000fea0003800000 */
.L_x_158:
        /* <DEDUP_REMOVED lines=12> */
.L_x_161:
[----:B------:R-:W-:Y:S05]  /*89f0*/  BSYNC B1 ;  /* 0x0000000000017941 */ /* 0x000fea0003800000 */
.L_x_160:
        /* <DEDUP_REMOVED lines=12> */
.L_x_163:
[----:B------:R-:W-:Y:S05]  /*8ac0*/  BSYNC B1 ;  /* 0x0000000000017941 */ /* 0x000fea0003800000 */
.L_x_162:
        /* <DEDUP_REMOVED lines=12> */
.L_x_165:
[----:B------:R-:W-:Y:S05]  /*8b90*/  BSYNC B1 ;  /* 0x0000000000017941 */ /* 0x000fea0003800000 */
.L_x_164:
        /* <DEDUP_REMOVED lines=12> */
.L_x_167:
[----:B------:R-:W-:Y:S05]  /*8c60*/  BSYNC B1 ;  /* 0x0000000000017941 */ /* 0x000fea0003800000 */
.L_x_166:
        /* <DEDUP_REMOVED lines=12> */
.L_x_169:
[----:B------:R-:W-:Y:S05]  /*8d30*/  BSYNC B1 ;  /* 0x0000000000017941 */ /* 0x000fea0003800000 */
.L_x_168:
        /* <DEDUP_REMOVED lines=12> */
.L_x_171:
[----:B------:R-:W-:Y:S05]  /*8e00*/  BSYNC B1 ;  /* 0x0000000000017941 */ /* 0x000fea0003800000 */
.L_x_170:
        /* <DEDUP_REMOVED lines=12> */
.L_x_173:
[----:B------:R-:W-:Y:S05]  /*8ed0*/  BSYNC B1 ;  /* 0x0000000000017941 */ /* 0x000fea0003800000 */
.L_x_172:
        /* <DEDUP_REMOVED lines=12> */
.L_x_175:
[----:B------:R-:W-:Y:S05]  /*8fa0*/  BSYNC B1 ;  /* 0x0000000000017941 */ /* 0x000fea0003800000 */
.L_x_174:
        /* <DEDUP_REMOVED lines=12> */
.L_x_177:
[----:B------:R-:W-:Y:S05]  /*9070*/  BSYNC B1 ;  /* 0x0000000000017941 */ /* 0x000fea0003800000 */
.L_x_176:
        /* <DEDUP_REMOVED lines=12> */
.L_x_179:
[----:B------:R-:W-:Y:S05]  /*9140*/  BSYNC B1 ;  /* 0x0000000000017941 */ /* 0x000fea0003800000 */
.L_x_178:
        /* <DEDUP_REMOVED lines=12> */
.L_x_181:
[----:B------:R-:W-:Y:S05]  /*9210*/  BSYNC B1 ;  /* 0x0000000000017941 */ /* 0x000fea0003800000 */
.L_x_180:
        /* <DEDUP_REMOVED lines=12> */
.L_x_183:
[----:B------:R-:W-:Y:S05]  /*92e0*/  BSYNC B1 ;  /* 0x0000000000017941 */ /* 0x000fea0003800000 */
.L_x_182:
        /* <DEDUP_REMOVED lines=12> */
.L_x_185:
[----:B------:R-:W-:Y:S05]  /*93b0*/  BSYNC B1 ;  /* 0x0000000000017941 */ /* 0x000fea0003800000 */
.L_x_184:
        /* <DEDUP_REMOVED lines=12> */
.L_x_187:
[----:B------:R-:W-:Y:S05]  /*9480*/  BSYNC B1 ;  /* 0x0000000000017941 */ /* 0x000fea0003800000 */
.L_x_186:
        /* <DEDUP_REMOVED lines=12> */
.L_x_189:
[----:B------:R-:W-:Y:S05]  /*9550*/  BSYNC B1 ;  /* 0x0000000000017941 */ /* 0x000fea0003800000 */
.L_x_188:
        /* <DEDUP_REMOVED lines=12> */
.L_x_191:
[----:B------:R-:W-:Y:S05]  /*9620*/  BSYNC B1 ;  /* 0x0000000000017941 */ /* 0x000fea0003800000 */
.L_x_190:
[----:B-----5:R-:W-:Y:S01]  /*9630*/  LOP3.LUT R32, R32, 0xff, RZ, 0xc0, !PT ;  /* 0x000000ff20207812 */ /* 0x020fe200078ec0ff */
[----:B------:R-:W-:Y:S01]  /*9640*/  BSSY B1, `(.L_x_192) ;  /* 0x000000b000017945 */ /* 0x000fe20003800000 */
[----:B------:R-:W-:Y:S02]  /*9650*/  ISETP.LT.OR P5, PT, R35, 0x99, !P1 ;  /* 0x000000992300780c */ /* 0x000fe40004fa1670 */
[----:B------:R-:W-:-:S05]  /*9660*/  F2FP.F16.E4M3.UNPACK_B R32, R32 ;  /* 0x00000020ff20723e */ /* 0x000fca00020006ff */
[----:B------:R-:W-:-:S05]  /*9670*/  HADD2.F32 R32, -RZ, R32.H0_H0 ;  /* 0x20000020ff207230 */ /* 0x000fca0000004100 */
[----:B------:R-:W-:-:S04]  /*9680*/  FMUL R32, R32, UR19 ;  /* 0x0000001320207c20 */ /* 0x000fc80008400000 */
[----:B------:R-:W-:Y:S01]  /*9690*/  FFMA R32, R23, UR20, R32 ;  /* 0x0000001417207c23 */ /* 0x000fe20008000020 */
[----:B------:R-:W-:-:S04]  /*96a0*/  PRMT R23, RZ, 0x7610, R23 ;  /* 0x00007610ff177816 */ /* 0x000fc80000000017 */
[----:B----4-:R-:W-:-:S05]  /*96b0*/  F2FP.SATFINITE.E4M3.F32.PACK_AB_MERGE_C R33, RZ, R32, RZ ;  /* 0x00000020ff21723e */ /* 0x010fca00048070ff */
[----:B------:R4:W-:Y:S01]  /*96c0*/  @!P4 STG.E.U8 desc[UR16][R26.64+0x91], R33 ;  /* 0x000091211a00c986 */ /* 0x0009e2000c101110 */
[----:B------:R-:W-:Y:S05]  /*96d0*/  @P5 BRA `(.L_x_193) ;  /* 0x0000000000045947 */ /* 0x000fea0003800000 */
[----:B------:R0:W5:Y:S02]  /*96e0*/  LDG.E.U8 R23, desc[UR16][R28.64+0x98] ;  /* 0x000098101c177981 */ /* 0x000164000c1e1100 */
.L_x_193:
[----:B------:R-:W-:Y:S05]  /*96f0*/  BSYNC B1 ;  /* 0x0000000000017941 */ /* 0x000fea0003800000 */
.L_x_192:
        /* <DEDUP_REMOVED lines=8> */
[----:B------:R-:W-:-:S05]  /*9780*/  F2FP.SATFINITE.E4M3.F32.PACK_AB_MERGE_C R23, RZ, R23, RZ ;  /* 0x00000017ff17723e */ /* 0x000fca00048070ff */
[----:B------:R0:W-:Y:S01]  /*9790*/  @!P5 STG.E.U8 desc[UR16][R24.64+0x98], R23 ;  /* 0x000098171800d986 */ /* 0x0001e2000c101110 */
[----:B------:R-:W-:Y:S05]  /*97a0*/  @P4 BRA `(.L_x_195) ;  /* 0x0000000000044947 */ /* 0x000fea0003800000 */
[----:B------:R0:W5:Y:S02]  /*97b0*/  LDG.E.U8 R22, desc[UR16][R28.64+0x99] ;  /* 0x000099101c167981 */ /* 0x000164000c1e1100 */
.L_x_195:
[----:B------:R-:W-:Y:S05]  /*97c0*/  BSYNC B1 ;  /* 0x0000000000017941 */ /* 0x000fea0003800000 */
.L_x_194:
        /* <DEDUP_REMOVED lines=8> */
[----:B0-----:R-:W-:-:S05]  /*9850*/  F2FP.SATFINITE.E4M3.F32.PACK_AB_MERGE_C R23, RZ, R22, RZ ;  /* 0x00000016ff17723e */ /* 0x001fca00048070ff */
[----:B------:R0:W-:Y:S01]  /*9860*/  @!P4 STG.E.U8 desc[UR16][R24.64+0x99], R23 ;  /* 0x000099171800c986 */ /* 0x0001e2000c101110 */
[----:B------:R-:W-:Y:S05]  /*9870*/  @P5 BRA `(.L_x_197) ;  /* 0x0000000000045947 */ /* 0x000fea0003800000 */
[----:B------:R0:W5:Y:S02]  /*9880*/  LDG.E.U8 R21, desc[UR16][R30.64+0x98] ;  /* 0x000098101e157981 */ /* 0x000164000c1e1100 */
.L_x_197:
[----:B------:R-:W-:Y:S05]  /*9890*/  BSYNC B1 ;  /* 0x0000000000017941 */ /* 0x000fea0003800000 */
.L_x_196:
        /* <DEDUP_REMOVED lines=12> */
.L_x_199:
[----:B------:R-:W-:Y:S05]  /*9960*/  BSYNC B1 ;  /* 0x0000000000017941 */ /* 0x000fea0003800000 */
.L_x_198:
        /* <DEDUP_REMOVED lines=12> */
.L_x_201:
[----:B------:R-:W-:Y:S05]  /*9a30*/  BSYNC B1 ;  /* 0x0000000000017941 */ /* 0x000fea0003800000 */
.L_x_200:
        /* <DEDUP_REMOVED lines=12> */
.L_x_203:
[----:B------:R-:W-:Y:S05]  /*9b00*/  BSYNC B1 ;  /* 0x0000000000017941 */ /* 0x000fea0003800000 */
.L_x_202:
        /* <DEDUP_REMOVED lines=12> */
.L_x_205:
[----:B------:R-:W-:Y:S05]  /*9bd0*/  BSYNC B1 ;  /* 0x0000000000017941 */ /* 0x000fea0003800000 */
.L_x_204:
        /* <DEDUP_REMOVED lines=12> */
.L_x_207:
[----:B------:R-:W-:Y:S05]  /*9ca0*/  BSYNC B1 ;  /* 0x0000000000017941 */ /* 0x000fea0003800000 */
.L_x_206:
        /* <DEDUP_REMOVED lines=12> */
.L_x_209:
[----:B------:R-:W-:Y:S05]  /*9d70*/  BSYNC B1 ;  /* 0x0000000000017941 */ /* 0x000fea0003800000 */
.L_x_208:
        /* <DEDUP_REMOVED lines=12> */
.L_x_211:
[----:B------:R-:W-:Y:S05]  /*9e40*/  BSYNC B1 ;  /* 0x0000000000017941 */ /* 0x000fea0003800000 */
.L_x_210:
        /* <DEDUP_REMOVED lines=12> */
.L_x_213:
[----:B------:R-:W-:Y:S05]  /*9f10*/  BSYNC B1 ;  /* 0x0000000000017941 */ /* 0x000fea0003800000 */
.L_x_212:
        /* <DEDUP_REMOVED lines=12> */
.L_x_215:
[----:B------:R-:W-:Y:S05]  /*9fe0*/  BSYNC B1 ;  /* 0x0000000000017941 */ /* 0x000fea0003800000 */
.L_x_214:
        /* <DEDUP_REMOVED lines=12> */
.L_x_217:
[----:B------:R-:W-:Y:S05]  /*a0b0*/  BSYNC B1 ;  /* 0x0000000000017941 */ /* 0x000fea0003800000 */
.L_x_216:
        /* <DEDUP_REMOVED lines=12> */
.L_x_219:
[----:B------:R-:W-:Y:S05]  /*a180*/  BSYNC B1 ;  /* 0x0000000000017941 */ /* 0x000fea0003800000 */
.L_x_218:
        /* <DEDUP_REMOVED lines=12> */
.L_x_221:
[----:B------:R-:W-:Y:S05]  /*a250*/  BSYNC B1 ;  /* 0x0000000000017941 */ /* 0x000fea0003800000 */
.L_x_220:
        /* <DEDUP_REMOVED lines=12> */
.L_x_223:
[----:B------:R-:W-:Y:S05]  /*a320*/  BSYNC B1 ;  /* 0x0000000000017941 */ /* 0x000fea0003800000 */
.L_x_222:
        /* <DEDUP_REMOVED lines=12> */
.L_x_225:
[----:B------:R-:W-:Y:S05]  /*a3f0*/  BSYNC B1 ;  /* 0x0000000000017941 */ /* 0x000fea0003800000 */
.L_x_224:
        /* <DEDUP_REMOVED lines=12> */
.L_x_227:
[----:B------:R-:W-:Y:S05]  /*a4c0*/  BSYNC B1 ;  /* 0x0000000000017941 */ /* 0x000fea0003800000 */
.L_x_226:
        /* <DEDUP_REMOVED lines=12> */
.L_x_229:
[----:B------:R-:W-:Y:S05]  /*a590*/  BSYNC B1 ;  /* 0x0000000000017941 */ /* 0x000fea0003800000 */
.L_x_228:
        /* <DEDUP_REMOVED lines=12> */
.L_x_231:
[----:B------:R-:W-:Y:S05]  /*a660*/  BSYNC B1 ;  /* 0x0000000000017941 */ /* 0x000fea0003800000 */
.L_x_230:
        /* <DEDUP_REMOVED lines=12> */
.L_x_233:
[----:B------:R-:W-:Y:S05]  /*a730*/  BSYNC B1 ;  /* 0x0000000000017941 */ /* 0x000fea0003800000 */
.L_x_232:
        /* <DEDUP_REMOVED lines=12> */
.L_x_235:
[----:B------:R-:W-:Y:S05]  /*a800*/  BSYNC B1 ;  /* 0x0000000000017941 */ /* 0x000fea0003800000 */
.L_x_234:
[----:B-----5:R-:W-:Y:S01]  /*a810*/  LOP3.LUT R2, R2, 0xff, RZ, 0xc0, !PT ;  /* 0x000000ff02027812 */ /* 0x020fe200078ec0ff */
[----:B------:R-:W-:Y:S01]  /*a820*/  BSSY B1, `(.L_x_236) ;  /* 0x000000b000017945 */ /* 0x000fe20003800000 */
[----:B------:R-:W-:Y:S02]  /*a830*/  ISETP.LT.OR P5, PT, R35, 0xc1, !P2 ;  /* 0x000000c12300780c */ /* 0x000fe400057a1670 */
[----:B------:R-:W-:-:S05]  /*a840*/  F2FP.F16.E4M3.UNPACK_B R2, R2 ;  /* 0x00000002ff02723e */ /* 0x000fca00020006ff */
[----:B------:R-:W-:-:S05]  /*a850*/  HADD2.F32 R2, -RZ, R2.H0_H0 ;  /* 0x20000002ff027230 */ /* 0x000fca0000004100 */
[----:B0-----:R-:W-:-:S04]  /*a860*/  FMUL R3, R2, UR19 ;  /* 0x0000001302037c20 */ /* 0x001fc80008400000 */
[----:B------:R-:W-:Y:S01]  /*a870*/  FFMA R3, R0, UR20, R3 ;  /* 0x0000001400037c23 */ /* 0x000fe20008000003 */
[----:B------:R-:W-:-:S04]  /*a880*/  PRMT R0, RZ, 0x7610, R0 ;  /* 0x00007610ff007816 */ /* 0x000fc80000000000 */
[----:B------:R-:W-:-:S05]  /*a890*/  F2FP.SATFINITE.E4M3.F32.PACK_AB_MERGE_C R3, RZ, R3, RZ ;  /* 0x00000003ff03723e */ /* 0x000fca00048070ff */
[----:B------:R0:W-:Y:S01]  /*a8a0*/  @!P4 STG.E.U8 desc[UR16][R24.64+0xc1], R3 ;  /* 0x0000c1031800c986 */ /* 0x0001e2000c101110 */
[----:B------:R-:W-:Y:S05]  /*a8b0*/  @P5 BRA `(.L_x_237) ;  /* 0x0000000000045947 */ /* 0x000fea0003800000 */
[----:B------:R0:W5:Y:S02]  /*a8c0*/  LDG.E.U8 R0, desc[UR16][R30.64+0xc0] ;  /* 0x0000c0101e007981 */ /* 0x000164000c1e1100 */
.L_x_237:
[----:B------:R-:W-:Y:S05]  /*a8d0*/  BSYNC B1 ;  /* 0x0000000000017941 */ /* 0x000fea0003800000 */
.L_x_236:
[----:B------:R-:W2:Y:S01]  /*a8e0*/  LDL.LU R2, [R1] ;  /* 0x0000000001027983 */ /* 0x000ea20000300800 */
[----:B-----5:R-:W-:Y:S01]  /*a8f0*/  LOP3.LUT R0, R0, 0xff, RZ, 0xc0, !PT ;  /* 0x000000ff00007812 */ /* 0x020fe200078ec0ff */
[----:B------:R-:W-:Y:S01]  /*a900*/  BSSY B1, `(.L_x_238) ;  /* 0x000000b000017945 */ /* 0x000fe20003800000 */
[----:B------:R-:W-:Y:S02]  /*a910*/  ISETP.LT.OR P4, PT, R35, 0xc2, !P2 ;  /* 0x000000c22300780c */ /* 0x000fe40005781670 */
[----:B------:R-:W-:-:S05]  /*a920*/  F2FP.F16.E4M3.UNPACK_B R0, R0 ;  /* 0x00000000ff00723e */ /* 0x000fca00020006ff */
[----:B------:R-:W-:-:S05]  /*a930*/  HADD2.F32 R0, -RZ, R0.H0_H0 ;  /* 0x20000000ff007230 */ /* 0x000fca0000004100 */
[----:B------:R-:W-:-:S04]  /*a940*/  FMUL R0, R0, UR19 ;  /* 0x0000001300007c20 */ /* 0x000fc80008400000 */
[----:B--2---:R-:W-:-:S05]  /*a950*/  FFMA R0, R2, UR20, R0 ;  /* 0x0000001402007c23 */ /* 0x004fca0008000000 */
[----:B0-----:R-:W-:Y:S02]  /*a960*/  F2FP.SATFINITE.E4M3.F32.PACK_AB_MERGE_C R3, RZ, R0, RZ ;  /* 0x00000000ff03723e */ /* 0x001fe400048070ff */
[----:B------:R-:W-:-:S03]  /*a970*/  PRMT R0, RZ, 0x7610, R0 ;  /* 0x00007610ff007816 */ /* 0x000fc60000000000 */
[----:B------:R0:W-:Y:S01]  /*a980*/  @!P5 STG.E.U8 desc[UR16][R26.64+0xc0], R3 ;  /* 0x0000c0031a00d986 */ /* 0x0001e2000c101110 */
[----:B------:R-:W-:Y:S05]  /*a990*/  @P4 BRA `(.L_x_239) ;  /* 0x0000000000044947 */ /* 0x000fea0003800000 */
[----:B------:R2:W5:Y:S02]  /*a9a0*/  LDG.E.U8 R0, desc[UR16][R30.64+0xc1] ;  /* 0x0000c1101e007981 */ /* 0x000564000c1e1100 */
.L_x_239:
[----:B------:R-:W-:Y:S05]  /*a9b0*/  BSYNC B1 ;  /* 0x0000000000017941 */ /* 0x000fea0003800000 */
.L_x_238:
[----:B------:R-:W3:Y:S01]  /*a9c0*/  LDL.LU R2, [R1+0x4] ;  /* 0x0000040001027983 */ /* 0x000ee20000300800 */
[----:B-----5:R-:W-:Y:S01]  /*a9d0*/  LOP3.LUT R0, R0, 0xff, RZ, 0xc0, !PT ;  /* 0x000000ff00007812 */ /* 0x020fe200078ec0ff */
[----:B------:R-:W-:Y:S01]  /*a9e0*/  BSSY B1, `(.L_x_240) ;  /* 0x000000b000017945 */ /* 0x000fe20003800000 */
[----:B------:R-:W-:Y:S02]  /*a9f0*/  ISETP.LT.OR P5, PT, R35, 0xc9, !P1 ;  /* 0x000000c92300780c */ /* 0x000fe40004fa1670 */
[----:B------:R-:W-:-:S05]  /*aa00*/  F2FP.F16.E4M3.UNPACK_B R0, R0 ;  /* 0x00000000ff00723e */ /* 0x000fca00020006ff */
[----:B------:R-:W-:-:S05]  /*aa10*/  HADD2.F32 R0, -RZ, R0.H0_H0 ;  /* 0x20000000ff007230 */ /* 0x000fca0000004100 */
[----:B------:R-:W-:-:S04]  /*aa20*/  FMUL R0, R0, UR19 ;  /* 0x0000001300007c20 */ /* 0x000fc80008400000 */
[----:B---3--:R-:W-:-:S05]  /*aa30*/  FFMA R0, R2, UR20, R0 ;  /* 0x0000001402007c23 */ /* 0x008fca0008000000 */
[----:B0-----:R-:W-:Y:S02]  /*aa40*/  F2FP.SATFINITE.E4M3.F32.PACK_AB_MERGE_C R3, RZ, R0, RZ ;  /* 0x00000000ff03723e */ /* 0x001fe400048070ff */
[----:B------:R-:W-:-:S03]  /*aa50*/  PRMT R0, RZ, 0x7610, R0 ;  /* 0x00007610ff007816 */ /* 0x000fc60000000000 */
[----:B------:R0:W-:Y:S01]  /*aa60*/  @!P4 STG.E.U8 desc[UR16][R26.64+0xc1], R3 ;  /* 0x0000c1031a00c986 */ /* 0x0001e2000c101110 */
[----:B------:R-:W-:Y:S05]  /*aa70*/  @P5 BRA `(.L_x_241) ;  /* 0x0000000000045947 */ /* 0x000fea0003800000 */
[----:B------:R3:W5:Y:S02]  /*aa80*/  LDG.E.U8 R0, desc[UR16][R28.64+0xc8] ;  /* 0x0000c8101c007981 */ /* 0x000764000c1e1100 */
.L_x_241:
[----:B------:R-:W-:Y:S05]  /*aa90*/  BSYNC B1 ;  /* 0x0000000000017941 */ /* 0x000fea0003800000 */
.L_x_240:
[----:B------:R-:W2:Y:S01]  /*aaa0*/  LDL.LU R2, [R1+0x8] ;  /* 0x0000080001027983 */ /* 0x000ea20000300800 */
        /* <DEDUP_REMOVED lines=12> */
.L_x_243:
[----:B------:R-:W-:Y:S05]  /*ab70*/  BSYNC B1 ;  /* 0x0000000000017941 */ /* 0x000fea0003800000 */
.L_x_242:
        /* <DEDUP_REMOVED lines=13> */
.L_x_245:
[----:B------:R-:W-:Y:S05]  /*ac50*/  BSYNC B1 ;  /* 0x0000000000017941 */ /* 0x000fea0003800000 */
.L_x_244:
        /* <DEDUP_REMOVED lines=13> */
.L_x_247:
[----:B------:R-:W-:Y:S05]  /*ad30*/  BSYNC B1 ;  /* 0x0000000000017941 */ /* 0x000fea0003800000 */
.L_x_246:
        /* <DEDUP_REMOVED lines=13> */
.L_x_249:
[----:B------:R-:W-:Y:S05]  /*ae10*/  BSYNC B1 ;  /* 0x0000000000017941 */ /* 0x000fea0003800000 */
.L_x_248:
        /* <DEDUP_REMOVED lines=13> */
.L_x_251:
[----:B------:R-:W-:Y:S05]  /*aef0*/  BSYNC B1 ;  /* 0x0000000000017941 */ /* 0x000fea0003800000 */
.L_x_250:
        /* <DEDUP_REMOVED lines=13> */
.L_x_253:
[----:B------:R-:W-:Y:S05]  /*afd0*/  BSYNC B1 ;  /* 0x0000000000017941 */ /* 0x000fea0003800000 */
.L_x_252:
        /* <DEDUP_REMOVED lines=13> */
.L_x_255:
[----:B------:R-:W-:Y:S05]  /*b0b0*/  BSYNC B1 ;  /* 0x0000000000017941 */ /* 0x000fea0003800000 */
.L_x_254:
        /* <DEDUP_REMOVED lines=13> */
.L_x_257:
[----:B------:R-:W-:Y:S05]  /*b190*/  BSYNC B1 ;  /* 0x0000000000017941 */ /* 0x000fea0003800000 */
.L_x_256:
        /* <DEDUP_REMOVED lines=13> */
.L_x_259:
[----:B------:R-:W-:Y:S05]  /*b270*/  BSYNC B1 ;  /* 0x0000000000017941 */ /* 0x000fea0003800000 */
.L_x_258:
        /* <DEDUP_REMOVED lines=13> */
.L_x_261:
[----:B------:R-:W-:Y:S05]  /*b350*/  BSYNC B1 ;  /* 0x0000000000017941 */ /* 0x000fea0003800000 */
.L_x_260:
        /* <DEDUP_REMOVED lines=13> */
.L_x_263:
[----:B------:R-:W-:Y:S05]  /*b430*/  BSYNC B1 ;  /* 0x0000000000017941 */ /* 0x000fea0003800000 */
.L_x_262:
        /* <DEDUP_REMOVED lines=13> */
.L_x_265:
[----:B------:R-:W-:Y:S05]  /*b510*/  BSYNC B1 ;  /* 0x0000000000017941 */ /* 0x000fea0003800000 */
.L_x_264:
        /* <DEDUP_REMOVED lines=13> */
.L_x_267:
[----:B------:R-:W-:Y:S05]  /*b5f0*/  BSYNC B1 ;  /* 0x0000000000017941 */ /* 0x000fea0003800000 */
.L_x_266:
        /* <DEDUP_REMOVED lines=13> */
.L_x_269:
[----:B------:R-:W-:Y:S05]  /*b6d0*/  BSYNC B1 ;  /* 0x0000000000017941 */ /* 0x000fea0003800000 */
.L_x_268:
        /* <DEDUP_REMOVED lines=13> */
.L_x_271:
[----:B------:R-:W-:Y:S05]  /*b7b0*/  BSYNC B1 ;  /* 0x0000000000017941 */ /* 0x000fea0003800000 */
.L_x_270:
        /* <DEDUP_REMOVED lines=13> */
.L_x_273:
[----:B------:R-:W-:Y:S05]  /*b890*/  BSYNC B1 ;  /* 0x0000000000017941 */ /* 0x000fea0003800000 */
.L_x_272:
        /* <DEDUP_REMOVED lines=13> */
.L_x_275:
[----:B------:R-:W-:Y:S05]  /*b970*/  BSYNC B1 ;  /* 0x0000000000017941 */ /* 0x000fea0003800000 */
.L_x_274:
        /* <DEDUP_REMOVED lines=13> */
.L_x_277:
[----:B------:R-:W-:Y:S05]  /*ba50*/  BSYNC B1 ;  /* 0x0000000000017941 */ /* 0x000fea0003800000 */
.L_x_276:
        /* <DEDUP_REMOVED lines=13> */
.L_x_279:
[----:B------:R-:W-:Y:S05]  /*bb30*/  BSYNC B1 ;  /* 0x0000000000017941 */ /* 0x000fea0003800000 */
.L_x_278:
        /* <DEDUP_REMOVED lines=13> */
.L_x_281:
[----:B------:R-:W-:Y:S05]  /*bc10*/  BSYNC B1 ;  /* 0x0000000000017941 */ /* 0x000fea0003800000 */
.L_x_280:
        /* <DEDUP_REMOVED lines=13> */
.L_x_283:
[----:B------:R-:W-:Y:S05]  /*bcf0*/  BSYNC B1 ;  /* 0x0000000000017941 */ /* 0x000fea0003800000 */
.L_x_282:
        /* <DEDUP_REMOVED lines=13> */
.L_x_285:
[----:B------:R-:W-:Y:S05]  /*bdd0*/  BSYNC B1 ;  /* 0x0000000000017941 */ /* 0x000fea0003800000 */
.L_x_284:
        /* <DEDUP_REMOVED lines=13> */
.L_x_287:
[----:B------:R-:W-:Y:S05]  /*beb0*/  BSYNC B1 ;  /* 0x0000000000017941 */ /* 0x000fea0003800000 */
.L_x_286:
        /* <DEDUP_REMOVED lines=13> */
.L_x_289:
[----:B------:R-:W-:Y:S05]  /*bf90*/  BSYNC B1 ;  /* 0x0000000000017941 */ /* 0x000fea0003800000 */
.L_x_288:
        /* <DEDUP_REMOVED lines=13> */
.L_x_291:
[----:B------:R-:W-:Y:S05]  /*c070*/  BSYNC B1 ;  /* 0x0000000000017941 */ /* 0x000fea0003800000 */
.L_x_290:
        /* <DEDUP_REMOVED lines=13> */
.L_x_293:
[----:B------:R-:W-:Y:S05]  /*c150*/  BSYNC B1 ;  /* 0x0000000000017941 */ /* 0x000fea0003800000 */
.L_x_292:
        /* <DEDUP_REMOVED lines=13> */
.L_x_295:
[----:B------:R-:W-:Y:S05]  /*c230*/  BSYNC B1 ;  /* 0x0000000000017941 */ /* 0x000fea0003800000 */
.L_x_294:
[----:B------:R-:W-:Y:S05]  /*c240*/  @P2 BRA `(.L_x_296) ;  /* 0x0000002000a42947 */ /* 0x000fea0003800000 */
[----:B------:R-:W2:Y:S01]  /*c250*/  LDL.LU R2, [R1+0x74] ;  /* 0x0000740001027983 */ /* 0x000ea20000300800 */
[----:B-----5:R-:W-:-:S04]  /*c260*/  LOP3.LUT R0, R0, 0xff, RZ, 0xc0, !PT ;  /* 0x000000ff00007812 */ /* 0x020fc800078ec0ff */
[----:B------:R-:W-:-:S05]  /*c270*/  F2FP.F16.E4M3.UNPACK_B R0, R0 ;  /* 0x00000000ff00723e */ /* 0x000fca00020006ff */
[----:B------:R-:W-:-:S05]  /*c280*/  HADD2.F32 R0, -RZ, R0.H0_H0 ;  /* 0x20000000ff007230 */ /* 0x000fca0000004100 */
[----:B------:R-:W-:-:S04]  /*c290*/  FMUL R0, R0, UR19 ;  /* 0x0000001300007c20 */ /* 0x000fc80008400000 */
[----:B--2---:R-:W-:-:S05]  /*c2a0*/  FFMA R0, R2, UR20, R0 ;  /* 0x0000001402007c23 */ /* 0x004fca0008000000 */
[----:B0-----:R-:W-:-:S05]  /*c2b0*/  F2FP.SATFINITE.E4M3.F32.PACK_AB_MERGE_C R3, RZ, R0, RZ ;  /* 0x00000000ff03723e */ /* 0x001fca00048070ff */
[----:B------:R0:W-:Y:S01]  /*c2c0*/  STG.E.U8 desc[UR16][R26.64+0xf9], R3 ;  /* 0x0000f9031a007986 */ /* 0x0001e2000c101110 */
[----:B------:R-:W-:Y:S05]  /*c2d0*/  BRA `(.L_x_296) ;  /* 0x0000002000807947 */ /* 0x000fea0003800000 */
.L_x_39:
[C---:B------:R-:W-:Y:S01]  /*c2e0*/  ISETP.GE.AND P2, PT, R38.reuse, 0x1, PT ;  /* 0x000000012600780c */ /* 0x040fe20003f46270 */
[----:B------:R-:W2:Y:S01]  /*c2f0*/  LDL.LU R227, [R1+0x14] ;  /* 0x0000140001e37983 */ /* 0x000ea20000300800 */
[----:B------:R-:W-:Y:S01]  /*c300*/  ISETP.GE.AND P1, PT, R38, 0x9, PT ;  /* 0x000000092600780c */ /* 0x000fe20003f26270 */
[----:B------:R-:W-:Y:S01]  /*c310*/  FMUL R226, R226, UR20 ;  /* 0x00000014e2e27c20 */ /* 0x000fe20008400000 */
[----:B------:R-:W-:Y:S01]  /*c320*/  ISETP.LT.OR P4, PT, R35, 0x1, !P2 ;  /* 0x000000012300780c */ /* 0x000fe20005781670 */
[----:B------:R-:W-:Y:S01]  /*c330*/  FMUL R225, R225, UR20 ;  /* 0x00000014e1e17c20 */ /* 0x000fe20008400000 */
[C---:B------:R-:W-:Y:S01]  /*c340*/  ISETP.LT.OR P5, PT, R35.reuse, 0x2, !P2 ;  /* 0x000000022300780c */ /* 0x040fe200057a1670 */
[----:B------:R-:W-:Y:S01]  /*c350*/  FMUL R224, R224, UR20 ;  /* 0x00000014e0e07c20 */ /* 0x000fe20008400000 */
[----:B------:R-:W-:Y:S02]  /*c360*/  ISETP.LT.OR P6, PT, R35, 0x1, !P1 ;  /* 0x000000012300780c */ /* 0x000fe40004fc1670 */
[----:B------:R-:W-:-:S02]  /*c370*/  F2FP.SATFINITE.E4M3.F32.PACK_AB_MERGE_C R29, RZ, R226, RZ ;  /* 0x000000e2ff1d723e */ /* 0x000fc400048070ff */
[----:B------:R-:W-:Y:S01]  /*c380*/  F2FP.SATFINITE.E4M3.F32.PACK_AB_MERGE_C R225, RZ, R225, RZ ;  /* 0x000000e1ffe1723e */ /* 0x000fe200048070ff */
[----:B------:R-:W-:Y:S01]  /*c390*/  FMUL R223, R223, UR20 ;  /* 0x00000014dfdf7c20 */ /* 0x000fe20008400000 */
[----:B------:R-:W-:Y:S01]  /*c3a0*/  F2FP.SATFINITE.E4M3.F32.PACK_AB_MERGE_C R31, RZ, R224, RZ ;  /* 0x000000e0ff1f723e */ /* 0x000fe200048070ff */
[----:B------:R-:W-:Y:S01]  /*c3b0*/  FMUL R222, R222, UR20 ;  /* 0x00000014dede7c20 */ /* 0x000fe20008400000 */
[----:B------:R-:W-:Y:S01]  /*c3c0*/  FMUL R221, R221, UR20 ;  /* 0x00000014dddd7c20 */ /* 0x000fe20008400000 */
[----:B------:R0:W-:Y:S01]  /*c3d0*/  @!P4 STG.E.U8 desc[UR16][R24.64], R29 ;  /* 0x0000001d1800c986 */ /* 0x0001e2000c101110 */
[----:B------:R-:W-:-:S03]  /*c3e0*/  ISETP.LT.OR P4, PT, R35, 0x2, !P1 ;  /* 0x000000022300780c */ /* 0x000fc60004f81670 */
[----:B------:R-:W-:Y:S01]  /*c3f0*/  @!P5 STG.E.U8 desc[UR16][R24.64+0x1], R225 ;  /* 0x000001e11800d986 */ /* 0x000fe2000c101110 */
[----:B------:R-:W-:-:S03]  /*c400*/  ISETP.LT.OR P5, PT, R35, 0x9, !P2 ;  /* 0x000000092300780c */ /* 0x000fc600057a1670 */
[----:B------:R1:W-:Y:S01]  /*c410*/  @!P6 STG.E.U8 desc[UR16][R26.64], R31 ;  /* 0x0000001f1a00e986 */ /* 0x0003e2000c101110 */
[----:B------:R-:W-:Y:S02]  /*c420*/  ISETP.LT.OR P6, PT, R35, 0xa, !P2 ;  /* 0x0000000a2300780c */ /* 0x000fe400057c1670 */
[----:B------:R-:W-:Y:S01]  /*c430*/  F2FP.SATFINITE.E4M3.F32.PACK_AB_MERGE_C R223, RZ, R223, RZ ;  /* 0x000000dfffdf723e */ /* 0x000fe200048070ff */
[----:B------:R-:W-:Y:S01]  /*c440*/  FMUL R219, R219, UR20 ;  /* 0x00000014dbdb7c20 */ /* 0x000fe20008400000 */
[----:B------:R-:W-:Y:S01]  /*c450*/  F2FP.SATFINITE.E4M3.F32.PACK_AB_MERGE_C R33, RZ, R222, RZ ;  /* 0x000000deff21723e */ /* 0x000fe200048070ff */
[----:B------:R-:W-:Y:S01]  /*c460*/  FMUL R220, R220, UR20 ;  /* 0x00000014dcdc7c20 */ /* 0x000fe20008400000 */
[----:B------:R-:W-:Y:S01]  /*c470*/  F2FP.SATFINITE.E4M3.F32.PACK_AB_MERGE_C R221, RZ, R221, RZ ;  /* 0x000000ddffdd723e */ /* 0x000fe200048070ff */
[----:B------:R-:W-:Y:S01]  /*c480*/  @!P4 STG.E.U8 desc[UR16][R26.64+0x1], R223 ;  /* 0x000001df1a00c986 */ /* 0x000fe2000c101110 */
[----:B------:R-:W-:-:S03]  /*c490*/  ISETP.LT.OR P4, PT, R35, 0x9, !P1 ;  /* 0x000000092300780c */ /* 0x000fc60004f81670 */
[----:B------:R3:W-:Y:S01]  /*c4a0*/  @!P5 STG.E.U8 desc[UR16][R24.64+0x8], R33 ;  /* 0x000008211800d986 */ /* 0x0007e2000c101110 */
[----:B------:R-:W-:-:S03]  /*c4b0*/  ISETP.LT.OR P5, PT, R35, 0xa, !P1 ;  /* 0x0000000a2300780c */ /* 0x000fc60004fa1670 */
[----:B------:R-:W-:Y:S01]  /*c4c0*/  @!P6 STG.E.U8 desc[UR16][R24.64+0x9], R221 ;  /* 0x000009dd1800e986 */ /* 0x000fe2000c101110 */
[----:B------:R-:W-:Y:S01]  /*c4d0*/  ISETP.LT.OR P6, PT, R35, 0x11, !P2 ;  /* 0x000000112300780c */ /* 0x000fe200057c1670 */
[----:B------:R-:W-:Y:S01]  /*c4e0*/  FMUL R218, R218, UR20 ;  /* 0x00000014dada7c20 */ /* 0x000fe20008400000 */
[----:B------:R-:W-:Y:S01]  /*c4f0*/  F2FP.SATFINITE.E4M3.F32.PACK_AB_MERGE_C R219, RZ, R219, RZ ;  /* 0x000000dbffdb723e */ /* 0x000fe200048070ff */
[----:B------:R-:W-:Y:S01]  /*c500*/  FMUL R217, R217, UR20 ;  /* 0x00000014d9d97c20 */ /* 0x000fe20008400000 */
[----:B0-----:R-:W-:Y:S01]  /*c510*/  F2FP.SATFINITE.E4M3.F32.PACK_AB_MERGE_C R29, RZ, R220, RZ ;  /* 0x000000dcff1d723e */ /* 0x001fe200048070ff */
[----:B------:R-:W-:Y:S01]  /*c520*/  FMUL R216, R216, UR20 ;  /* 0x00000014d8d87c20 */ /* 0x000fe20008400000 */
[----:B-1----:R-:W-:Y:S01]  /*c530*/  F2FP.SATFINITE.E4M3.F32.PACK_AB_MERGE_C R31, RZ, R218, RZ ;  /* 0x000000daff1f723e */ /* 0x002fe200048070ff */
[----:B------:R-:W-:Y:S01]  /*c540*/  FMUL R215, R215, UR20 ;  /* 0x00000014d7d77c20 */ /* 0x000fe20008400000 */
[----:B------:R-:W-:Y:S01]  /*c550*/  FMUL R213, R213, UR20 ;  /* 0x00000014d5d57c20 */ /* 0x000fe20008400000 */
[----:B------:R-:W-:Y:S01]  /*c560*/  @!P5 STG.E.U8 desc[UR16][R26.64+0x9], R219 ;  /* 0x000009db1a00d986 */ /* 0x000fe2000c101110 */
[----:B------:R-:W-:-:S03]  /*c570*/  ISETP.LT.OR P5, PT, R35, 0x12, !P2 ;  /* 0x000000122300780c */ /* 0x000fc600057a1670 */
[----:B------:R0:W-:Y:S01]  /*c580*/  @!P4 STG.E.U8 desc[UR16][R26.64+0x8], R29 ;  /* 0x0000081d1a00c986 */ /* 0x0001e2000c101110 */
[----:B------:R-:W-:-:S03]  /*c590*/  ISETP.LT.OR P4, PT, R35, 0x11, !P1 ;  /* 0x000000112300780c */ /* 0x000fc60004f81670 */
[----:B------:R1:W-:Y:S01]  /*c5a0*/  @!P6 STG.E.U8 desc[UR16][R24.64+0x10], R31 ;  /* 0x0000101f1800e986 */ /* 0x0003e2000c101110 */
[C---:B------:R-:W-:Y:S02]  /*c5b0*/  ISETP.LT.OR P6, PT, R35.reuse, 0x12, !P1 ;  /* 0x000000122300780c */ /* 0x040fe40004fc1670 */
[----:B------:R-:W-:Y:S01]  /*c5c0*/  F2FP.SATFINITE.E4M3.F32.PACK_AB_MERGE_C R217, RZ, R217, RZ ;  /* 0x000000d9ffd9723e */ /* 0x000fe200048070ff */
[----:B------:R-:W-:Y:S01]  /*c5d0*/  FMUL R214, R214, UR20 ;  /* 0x00000014d6d67c20 */ /* 0x000fe20008400000 */
[----:B---3--:R-:W-:Y:S01]  /*c5e0*/  F2FP.SATFINITE.E4M3.F32.PACK_AB_MERGE_C R33, RZ, R216, RZ ;  /* 0x000000d8ff21723e */ /* 0x008fe200048070ff */
[----:B------:R-:W-:Y:S01]  /*c5f0*/  FMUL R212, R212, UR20 ;  /* 0x00000014d4d47c20 */ /* 0x000fe20008400000 */
[----:B------:R-:W-:Y:S01]  /*c600*/  F2FP.SATFINITE.E4M3.F32.PACK_AB_MERGE_C R215, RZ, R215, RZ ;  /* 0x000000d7ffd7723e */ /* 0x000fe200048070ff */
[----:B------:R-:W-:Y:S01]  /*c610*/  @!P5 STG.E.U8 desc[UR16][R24.64+0x11], R217 ;  /* 0x000011d91800d986 */ /* 0x000fe2000c101110 */
[----:B------:R-:W-:-:S03]  /*c620*/  ISETP.LT.OR P5, PT, R35, 0x1a, !P2 ;  /* 0x0000001a2300780c */ /* 0x000fc600057a1670 */
[----:B------:R3:W-:Y:S01]  /*c630*/  @!P4 STG.E.U8 desc[UR16][R26.64+0x10], R33 ;  /* 0x000010211a00c986 */ /* 0x0007e2000c101110 */
[----:B------:R-:W-:-:S03]  /*c640*/  ISETP.LT.OR P4, PT, R35, 0x19, !P2 ;  /* 0x000000192300780c */ /* 0x000fc60005781670 */
[----:B------:R-:W-:Y:S01]  /*c650*/  @!P6 STG.E.U8 desc[UR16][R26.64+0x11], R215 ;  /* 0x000011d71a00e986 */ /* 0x000fe2000c101110 */
[----:B------:R-:W-:Y:S02]  /*c660*/  ISETP.LT.OR P6, PT, R35, 0x19, !P1 ;  /* 0x000000192300780c */ /* 0x000fe40004fc1670 */
[----:B------:R-:W-:Y:S01]  /*c670*/  F2FP.SATFINITE.E4M3.F32.PACK_AB_MERGE_C R213, RZ, R213, RZ ;  /* 0x000000d5ffd5723e */ /* 0x000fe200048070ff */
[----:B------:R-:W-:Y:S01]  /*c680*/  FMUL R211, R211, UR20 ;  /* 0x00000014d3d37c20 */ /* 0x000fe20008400000 */
[----:B0-----:R-:W-:Y:S01]  /*c690*/  F2FP.SATFINITE.E4M3.F32.PACK_AB_MERGE_C R29, RZ, R214, RZ ;  /* 0x000000d6ff1d723e */ /* 0x001fe200048070ff */
[----:B------:R-:W-:Y:S01]  /*c6a0*/  FMUL R210, R210, UR20 ;  /* 0x00000014d2d27c20 */ /* 0x000fe20008400000 */
[----:B-1----:R-:W-:Y:S01]  /*c6b0*/  F2FP.SATFINITE.E4M3.F32.PACK_AB_MERGE_C R31, RZ, R212, RZ ;  /* 0x000000d4ff1f723e */ /* 0x002fe200048070ff */
[----:B------:R-:W-:Y:S01]  /*c6c0*/  @!P5 STG.E.U8 desc[UR16][R24.64+0x19], R213 ;  /* 0x000019d51800d986 */ /* 0x000fe2000c101110 */
[----:B------:R-:W-:-:S03]  /*c6d0*/  ISETP.LT.OR P5, PT, R35, 0x1a, !P1 ;  /* 0x0000001a2300780c */ /* 0x000fc60004fa1670 */
[----:B------:R0:W-:Y:S01]  /*c6e0*/  @!P4 STG.E.U8 desc[UR16][R24.64+0x18], R29 ;  /* 0x0000181d1800c986 */ /* 0x0001e2000c101110 */
[----:B------:R-:W-:-:S03]  /*c6f0*/  ISETP.LT.OR P4, PT, R35, 0x21, !P2 ;  /* 0x000000212300780c */ /* 0x000fc60005781670 */
[----:B------:R1:W-:Y:S01]  /*c700*/  @!P6 STG.E.U8 desc[UR16][R26.64+0x18], R31 ;  /* 0x0000181f1a00e986 */ /* 0x0003e2000c101110 */
[----:B------:R-:W-:Y:S01]  /*c710*/  ISETP.LT.OR P6, PT, R35, 0x22, !P2 ;  /* 0x000000222300780c */ /* 0x000fe200057c1670 */
[----:B------:R-:W-:Y:S01]  /*c720*/  FMUL R209, R209, UR20 ;  /* 0x00000014d1d17c20 */ /* 0x000fe20008400000 */
        /* <DEDUP_REMOVED lines=49> */
[----:B------:R-:W4:Y:S01]  /*ca40*/  LDL.LU R226, [R1+0x10] ;  /* 0x0000100001e27983 */ /* 0x000f220000300800 */
[----:B---3--:R-:W-:Y:S02]  /*ca50*/  F2FP.SATFINITE.E4M3.F32.PACK_AB_MERGE_C R33, RZ, R198, RZ ;  /* 0x000000c6ff21723e */ /* 0x008fe400048070ff */
[----:B------:R-:W-:Y:S01]  /*ca60*/  F2FP.SATFINITE.E4M3.F32.PACK_AB_MERGE_C R197, RZ, R197, RZ ;  /* 0x000000c5ffc5723e */ /* 0x000fe200048070ff */
[----:B------:R-:W-:Y:S01]  /*ca70*/  @!P5 STG.E.U8 desc[UR16][R26.64+0x31], R199 ;  /* 0x000031c71a00d986 */ /* 0x000fe2000c101110 */
[----:B------:R-:W-:-:S03]  /*ca80*/  ISETP.LT.OR P5, PT, R35, 0x3a, !P1 ;  /* 0x0000003a2300780c */ /* 0x000fc60004fa1670 */
[----:B------:R-:W3:Y:S01]  /*ca90*/  LDL.LU R224, [R1+0xc] ;  /* 0x00000c0001e07983 */ /* 0x000ee20000300800 */
[----:B------:R-:W-:-:S03]  /*caa0*/  FMUL R195, R195, UR20 ;  /* 0x00000014c3c37c20 */ /* 0x000fc60008400000 */
[----:B------:R1:W-:Y:S01]  /*cab0*/  @!P4 STG.E.U8 desc[UR16][R24.64+0x38], R33 ;  /* 0x000038211800c986 */ /* 0x0003e2000c101110 */
[----:B------:R-:W-:-:S03]  /*cac0*/  ISETP.LT.OR P4, PT, R35, 0x39, !P1 ;  /* 0x000000392300780c */ /* 0x000fc60004f81670 */
[----:B------:R-:W2:Y:S01]  /*cad0*/  LDL.LU R225, [R1+0x8] ;  /* 0x0000080001e17983 */ /* 0x000ea20000300800 */
[----:B------:R-:W-:-:S03]  /*cae0*/  FMUL R196, R196, UR20 ;  /* 0x00000014c4c47c20 */ /* 0x000fc60008400000 */
[----:B------:R-:W-:Y:S01]  /*caf0*/  @!P6 STG.E.U8 desc[UR16][R24.64+0x39], R197 ;  /* 0x000039c51800e986 */ /* 0x000fe2000c101110 */
[----:B------:R-:W-:-:S03]  /*cb00*/  ISETP.LT.OR P6, PT, R35, 0x41, !P2 ;  /* 0x000000412300780c */ /* 0x000fc600057c1670 */
[----:B------:R-:W4:Y:S01]  /*cb10*/  LDL.LU R222, [R1] ;  /* 0x0000000001de7983 */ /* 0x000f220000300800 */
[----:B------:R-:W-:-:S03]  /*cb20*/  FMUL R194, R194, UR20 ;  /* 0x00000014c2c27c20 */ /* 0x000fc60008400000 */
[----:B------:R-:W3:Y:S04]  /*cb30*/  LDL.LU R223, [R1+0x18] ;  /* 0x0000180001df7983 */ /* 0x000ee80000300800 */
[----:B------:R-:W3:Y:S01]  /*cb40*/  LDL.LU R221, [R1+0x4] ;  /* 0x0000040001dd7983 */ /* 0x000ee20000300800 */
[----:B------:R-:W-:Y:S01]  /*cb50*/  F2FP.SATFINITE.E4M3.F32.PACK_AB_MERGE_C R195, RZ, R195, RZ ;  /* 0x000000c3ffc3723e */ /* 0x000fe200048070ff */
[----:B------:R-:W-:Y:S01]  /*cb60*/  FMUL R193, R193, UR20 ;  /* 0x00000014c1c17c20 */ /* 0x000fe20008400000 */
[----:B0-----:R-:W-:Y:S01]  /*cb70*/  F2FP.SATFINITE.E4M3.F32.PACK_AB_MERGE_C R29, RZ, R196, RZ ;  /* 0x000000c4ff1d723e */ /* 0x001fe200048070ff */
[----:B------:R-:W-:Y:S01]  /*cb80*/  FMUL R192, R192, UR20 ;  /* 0x00000014c0c07c20 */ /* 0x000fe20008400000 */
[----:B-1----:R-:W-:Y:S01]  /*cb90*/  F2FP.SATFINITE.E4M3.F32.PACK_AB_MERGE_C R31, RZ, R194, RZ ;  /* 0x000000c2ff1f723e */ /* 0x002fe200048070ff */
[----:B------:R-:W-:Y:S01]  /*cba0*/  @!P5 STG.E.U8 desc[UR16][R26.64+0x39], R195 ;  /* 0x000039c31a00d986 */ /* 0x000fe2000c101110 */
[----:B------:R-:W-:Y:S01]  /*cbb0*/  ISETP.LT.OR P5, PT, R35, 0x42, !P2 ;  /* 0x000000422300780c */ /* 0x000fe200057a1670 */
[----:B------:R-:W-:Y:S01]  /*cbc0*/  FMUL R191, R191, UR20 ;  /* 0x00000014bfbf7c20 */ /* 0x000fe20008400000 */
[----:B------:R-:W-:Y:S01]  /*cbd0*/  F2FP.SATFINITE.E4M3.F32.PACK_AB_MERGE_C R193, RZ, R193, RZ ;  /* 0x000000c1ffc1723e */ /* 0x000fe200048070ff */
[----:B------:R0:W-:Y:S01]  /*cbe0*/  @!P4 STG.E.U8 desc[UR16][R26.64+0x38], R29 ;  /* 0x0000381d1a00c986 */ /* 0x0001e2000c101110 */
[----:B------:R-:W-:Y:S01]  /*cbf0*/  ISETP.LT.OR P4, PT, R35, 0x41, !P1 ;  /* 0x000000412300780c */ /* 0x000fe20004f81670 */
[----:B------:R-:W-:Y:S01]  /*cc00*/  FMUL R189, R189, UR20 ;  /* 0x00000014bdbd7c20 */ /* 0x000fe20008400000 */
[----:B------:R-:W-:Y:S01]  /*cc10*/  F2FP.SATFINITE.E4M3.F32.PACK_AB_MERGE_C R33, RZ, R192, RZ ;  /* 0x000000c0ff21723e */ /* 0x000fe200048070ff */
[----:B------:R1:W-:Y:S01]  /*cc20*/  @!P6 STG.E.U8 desc[UR16][R24.64+0x40], R31 ;  /* 0x0000401f1800e986 */ /* 0x0003e2000c101110 */
[C---:B------:R-:W-:Y:S01]  /*cc30*/  ISETP.LT.OR P6, PT, R35.reuse, 0x42, !P1 ;  /* 0x000000422300780c */ /* 0x040fe20004fc1670 */
[----:B------:R-:W-:Y:S01]  /*cc40*/  FMUL R190, R190, UR20 ;  /* 0x00000014bebe7c20 */ /* 0x000fe20008400000 */
[----:B------:R-:W-:Y:S01]  /*cc50*/  F2FP.SATFINITE.E4M3.F32.PACK_AB_MERGE_C R191, RZ, R191, RZ ;  /* 0x000000bfffbf723e */ /* 0x000fe200048070ff */
[----:B------:R-:W-:Y:S01]  /*cc60*/  FMUL R188, R188, UR20 ;  /* 0x00000014bcbc7c20 */ /* 0x000fe20008400000 */
[----:B------:R-:W-:Y:S01]  /*cc70*/  F2FP.SATFINITE.E4M3.F32.PACK_AB_MERGE_C R189, RZ, R189, RZ ;  /* 0x000000bdffbd723e */ /* 0x000fe200048070ff */
[----:B------:R-:W-:Y:S01]  /*cc80*/  @!P5 STG.E.U8 desc[UR16][R24.64+0x41], R193 ;  /* 0x000041c11800d986 */ /* 0x000fe2000c101110 */
[----:B------:R-:W-:Y:S01]  /*cc90*/  ISETP.LT.OR P5, PT, R35, 0x4a, !P2 ;  /* 0x0000004a2300780c */ /* 0x000fe200057a1670 */
[----:B------:R-:W-:Y:S01]  /*cca0*/  FMUL R187, R187, UR20 ;  /* 0x00000014bbbb7c20 */ /* 0x000fe20008400000 */
[----:B0-----:R-:W-:Y:S01]  /*ccb0*/  F2FP.SATFINITE.E4M3.F32.PACK_AB_MERGE_C R29, RZ, R190, RZ ;  /* 0x000000beff1d723e */ /* 0x001fe200048070ff */
[----:B------:R0:W-:Y:S01]  /*ccc0*/  @!P4 STG.E.U8 desc[UR16][R26.64+0x40], R33 ;  /* 0x000040211a00c986 */ /* 0x0001e2000c101110 */
[C---:B------:R-:W-:Y:S01]  /*ccd0*/  ISETP.LT.OR P4, PT, R35.reuse, 0x49, !P2 ;  /* 0x000000492300780c */ /* 0x040fe20005781670 */
[----:B------:R-:W-:Y:S01]  /*cce0*/  FMUL R186, R186, UR20 ;  /* 0x00000014baba7c20 */ /* 0x000fe20008400000 */
[----:B-1----:R-:W-:Y:S01]  /*ccf0*/  F2FP.SATFINITE.E4M3.F32.PACK_AB_MERGE_C R31, RZ, R188, RZ ;  /* 0x000000bcff1f723e */ /* 0x002fe200048070ff */
[----:B------:R-:W-:Y:S01]  /*cd00*/  @!P6 STG.E.U8 desc[UR16][R26.64+0x41], R191 ;  /* 0x000041bf1a00e986 */ /* 0x000fe2000c101110 */
[----:B------:R-:W-:Y:S01]  /*cd10*/  ISETP.LT.OR P6, PT, R35, 0x49, !P1 ;  /* 0x000000492300780c */ /* 0x000fe20004fc1670 */
[----:B------:R-:W-:Y:S01]  /*cd20*/  FMUL R185, R185, UR20 ;  /* 0x00000014b9b97c20 */ /* 0x000fe20008400000 */
[----:B------:R-:W-:Y:S01]  /*cd30*/  F2FP.SATFINITE.E4M3.F32.PACK_AB_MERGE_C R187, RZ, R187, RZ ;  /* 0x000000bbffbb723e */ /* 0x000fe200048070ff */
[----:B------:R-:W-:Y:S01]  /*cd40*/  FMUL R183, R183, UR20 ;  /* 0x00000014b7b77c20 */ /* 0x000fe20008400000 */
[----:B------:R-:W-:Y:S01]  /*cd50*/  FMUL R184, R184, UR20 ;  /* 0x00000014b8b87c20 */ /* 0x000fe20008400000 */
[----:B------:R-:W-:Y:S01]  /*cd60*/  @!P5 STG.E.U8 desc[UR16][R24.64+0x49], R189 ;  /* 0x000049bd1800d986 */ /* 0x000fe2000c101110 */
[C---:B------:R-:W-:Y:S01]  /*cd70*/  ISETP.LT.OR P5, PT, R35.reuse, 0x4a, !P1 ;  /* 0x0000004a2300780c */ /* 0x040fe20004fa1670 */
[----:B------:R-:W-:Y:S01]  /*cd80*/  FMUL R182, R182, UR20 ;  /* 0x00000014b6b67c20 */ /* 0x000fe20008400000 */
[----:B0-----:R-:W-:Y:S01]  /*cd90*/  F2FP.SATFINITE.E4M3.F32.PACK_AB_MERGE_C R33, RZ, R186, RZ ;  /* 0x000000baff21723e */ /* 0x001fe200048070ff */
[----:B------:R0:W-:Y:S01]  /*cda0*/  @!P4 STG.E.U8 desc[UR16][R24.64+0x48], R29 ;  /* 0x0000481d1800c986 */ /* 0x0001e2000c101110 */
[----:B------:R-:W-:Y:S01]  /*cdb0*/  ISETP.LT.OR P4, PT, R35, 0x51, !P2 ;  /* 0x000000512300780c */ /* 0x000fe20005781670 */
[----:B------:R-:W-:Y:S01]  /*cdc0*/  FMUL R181, R181, UR20 ;  /* 0x00000014b5b57c20 */ /* 0x000fe20008400000 */
[----:B------:R-:W-:Y:S01]  /*cdd0*/  F2FP.SATFINITE.E4M3.F32.PACK_AB_MERGE_C R185, RZ, R185, RZ ;  /* 0x000000b9ffb9723e */ /* 0x000fe200048070ff */
[----:B------:R1:W-:Y:S01]  /*cde0*/  @!P6 STG.E.U8 desc[UR16][R26.64+0x48], R31 ;  /* 0x0000481f1a00e986 */ /* 0x0003e2000c101110 */
[----:B------:R-:W-:Y:S01]  /*cdf0*/  ISETP.LT.OR P6, PT, R35, 0x52, !P2 ;  /* 0x000000522300780c */ /* 0x000fe200057c1670 */
        /* <DEDUP_REMOVED lines=17> */
[----:B------:R-:W-:Y:S01]  /*cf10*/  F2FP.SATFINITE.E4M3.F32.PACK_AB_MERGE_C R177, RZ, R177, RZ ;  /* 0x000000b1ffb1723e */ /* 0x000fe200048070ff */
        /* <DEDUP_REMOVED lines=13> */
[----:B------:R-:W-:Y:S01]  /*cff0*/  FMUL R170, R170, UR20 ;  /* 0x00000014aaaa7c20 */ /* 0x000fe20008400000 */
        /* <DEDUP_REMOVED lines=19> */
[C---:B------:R-:W-:Y:S01]  /*d130*/  ISETP.LT.OR P4, PT, R35.reuse, 0x69, !P2 ;  /* 0x000000692300780c */ /* 0x040fe20005781670 */
        /* <DEDUP_REMOVED lines=69> */
[----:B------:R-:W-:Y:S01]  /*d590*/  ISETP.LT.OR P4, PT, R35, 0x81, !P1 ;  /* 0x000000812300780c */ /* 0x000fe20004f81670 */
[----:B------:R-:W-:Y:S01]  /*d5a0*/  FMUL R13, R13, UR20 ;  /* 0x000000140d0d7c20 */ /* 0x000fe20008400000 */
[----:B-1----:R-:W-:Y:S01]  /*d5b0*/  F2FP.SATFINITE.E4M3.F32.PACK_AB_MERGE_C R31, RZ, R158, RZ ;  /* 0x0000009eff1f723e */ /* 0x002fe200048070ff */
[----:B------:R-:W-:Y:S01]  /*d5c0*/  @!P6 STG.E.U8 desc[UR16][R24.64+0x81], R161 ;  /* 0x000081a11800e986 */ /* 0x000fe2000c101110 */
        /* <DEDUP_REMOVED lines=35> */
[----:B-----5:R-:W-:Y:S01]  /*d800*/  FMUL R0, R0, UR20 ;  /* 0x0000001400007c20 */ /* 0x020fe20008400000 */
[----:B0-----:R-:W-:Y:S01]  /*d810*/  F2FP.SATFINITE.E4M3.F32.PACK_AB_MERGE_C R33, RZ, R22, RZ ;  /* 0x00000016ff21723e */ /* 0x001fe200048070ff */
[----:B------:R0:W-:Y:S01]  /*d820*/  @!P4 STG.E.U8 desc[UR16][R24.64+0x90], R29 ;  /* 0x0000901d1800c986 */ /* 0x0001e2000c101110 */
[C---:B------:R-:W-:Y:S01]  /*d830*/  ISETP.LT.OR P4, PT, R35.reuse, 0x99, !P2 ;  /* 0x000000992300780c */ /* 0x040fe20005781670 */
[----:B------:R-:W-:Y:S01]  /*d840*/  FMUL R2, R2, UR20 ;  /* 0x0000001402027c20 */ /* 0x000fe20008400000 */
[----:B------:R-:W-:Y:S01]  /*d850*/  F2FP.SATFINITE.E4M3.F32.PACK_AB_MERGE_C R5, RZ, R5, RZ ;  /* 0x00000005ff05723e */ /* 0x000fe200048070ff */
[----:B------:R-:W-:Y:S01]  /*d860*/  @!P6 STG.E.U8 desc[UR16][R26.64+0x90], R31 ;  /* 0x0000901f1a00e986 */ /* 0x000fe2000c101110 */
[----:B------:R-:W-:-:S05]  /*d870*/  ISETP.LT.OR P6, PT, R35, 0x9a, !P2 ;  /* 0x0000009a2300780c */ /* 0x000fca00057c1670 */
[----:B------:R1:W-:Y:S01]  /*d880*/  @!P5 STG.E.U8 desc[UR16][R26.64+0x91], R23 ;  /* 0x000091171a00d986 */ /* 0x0003e2000c101110 */
[C---:B------:R-:W-:Y:S02]  /*d890*/  ISETP.LT.OR P5, PT, R35.reuse, 0x9a, !P1 ;  /* 0x0000009a2300780c */ /* 0x040fe40004fa1670 */
[----:B0-----:R-:W-:Y:S01]  /*d8a0*/  F2FP.SATFINITE.E4M3.F32.PACK_AB_MERGE_C R29, RZ, R20, RZ ;  /* 0x00000014ff1d723e */ /* 0x001fe200048070ff */
[----:B------:R-:W-:Y:S01]  /*d8b0*/  @!P4 STG.E.U8 desc[UR16][R24.64+0x98], R33 ;  /* 0x000098211800c986 */ /* 0x000fe2000c101110 */
[----:B------:R-:W-:-:S03]  /*d8c0*/  ISETP.LT.OR P4, PT, R35, 0x99, !P1 ;  /* 0x000000992300780c */ /* 0x000fc60004f81670 */
[----:B------:R0:W-:Y:S01]  /*d8d0*/  @!P6 STG.E.U8 desc[UR16][R24.64+0x99], R21 ;  /* 0x000099151800e986 */ /* 0x0001e2000c101110 */
[----:B------:R-:W-:Y:S02]  /*d8e0*/  ISETP.LT.OR P6, PT, R35, 0xa1, !P2 ;  /* 0x000000a12300780c */ /* 0x000fe400057c1670 */
[----:B-1----:R-:W-:-:S03]  /*d8f0*/  F2FP.SATFINITE.E4M3.F32.PACK_AB_MERGE_C R23, RZ, R18, RZ ;  /* 0x00000012ff17723e */ /* 0x002fc600048070ff */
[----:B------:R1:W-:Y:S01]  /*d900*/  @!P5 STG.E.U8 desc[UR16][R26.64+0x99], R19 ;  /* 0x000099131a00d986 */ /* 0x0003e2000c101110 */
[----:B------:R-:W-:-:S03]  /*d910*/  ISETP.LT.OR P5, PT, R35, 0xa2, !P2 ;  /* 0x000000a22300780c */ /* 0x000fc600057a1670 */
[----:B------:R-:W-:Y:S01]  /*d920*/  @!P4 STG.E.U8 desc[UR16][R26.64+0x98], R29 ;  /* 0x0000981d1a00c986 */ /* 0x000fe2000c101110 */
[C---:B------:R-:W-:Y:S02]  /*d930*/  ISETP.LT.OR P4, PT, R35.reuse, 0xa1, !P1 ;  /* 0x000000a12300780c */ /* 0x040fe40004f81670 */
[----:B0-----:R-:W-:Y:S01]  /*d940*/  F2FP.SATFINITE.E4M3.F32.PACK_AB_MERGE_C R21, RZ, R16, RZ ;  /* 0x00000010ff15723e */ /* 0x001fe200048070ff */
[----:B------:R-:W-:Y:S01]  /*d950*/  @!P6 STG.E.U8 desc[UR16][R24.64+0xa0], R23 ;  /* 0x0000a0171800e986 */ /* 0x000fe2000c101110 */
[----:B------:R-:W-:Y:S02]  /*d960*/  ISETP.LT.OR P6, PT, R35, 0xa2, !P1 ;  /* 0x000000a22300780c */ /* 0x000fe40004fc1670 */
[----:B-1----:R-:W-:-:S03]  /*d970*/  F2FP.SATFINITE.E4M3.F32.PACK_AB_MERGE_C R19, RZ, R14, RZ ;  /* 0x0000000eff13723e */ /* 0x002fc600048070ff */
[----:B------:R0:W-:Y:S01]  /*d980*/  @!P5 STG.E.U8 desc[UR16][R24.64+0xa1], R17 ;  /* 0x0000a1111800d986 */ /* 0x0001e2000c101110 */
[----:B------:R-:W-:-:S03]  /*d990*/  ISETP.LT.OR P5, PT, R35, 0xaa, !P2 ;  /* 0x000000aa2300780c */ /* 0x000fc600057a1670 */
[----:B------:R-:W-:Y:S01]  /*d9a0*/  @!P4 STG.E.U8 desc[UR16][R26.64+0xa0], R21 ;  /* 0x0000a0151a00c986 */ /* 0x000fe2000c101110 */
[----:B------:R-:W-:-:S03]  /*d9b0*/  ISETP.LT.OR P4, PT, R35, 0xa9, !P2 ;  /* 0x000000a92300780c */ /* 0x000fc60005781670 */
[----:B------:R1:W-:Y:S01]  /*d9c0*/  @!P6 STG.E.U8 desc[UR16][R26.64+0xa1], R15 ;  /* 0x0000a10f1a00e986 */ /* 0x0003e2000c101110 */
[----:B------:R-:W-:Y:S02]  /*d9d0*/  ISETP.LT.OR P6, PT, R35, 0xa9, !P1 ;  /* 0x000000a92300780c */ /* 0x000fe40004fc1670 */
[----:B0-----:R-:W-:-:S03]  /*d9e0*/  F2FP.SATFINITE.E4M3.F32.PACK_AB_MERGE_C R17, RZ, R12, RZ ;  /* 0x0000000cff11723e */ /* 0x001fc600048070ff */
[----:B------:R0:W-:Y:S01]  /*d9f0*/  @!P5 STG.E.U8 desc[UR16][R24.64+0xa9], R13 ;  /* 0x0000a90d1800d986 */ /* 0x0001e2000c101110 */
[----:B------:R-:W-:-:S03]  /*da00*/  ISETP.LT.OR P5, PT, R35, 0xaa, !P1 ;  /* 0x000000aa2300780c */ /* 0x000fc60004fa1670 */
[----:B------:R-:W-:Y:S01]  /*da10*/  @!P4 STG.E.U8 desc[UR16][R24.64+0xa8], R19 ;  /* 0x0000a8131800c986 */ /* 0x000fe2000c101110 */
[C---:B------:R-:W-:Y:S02]  /*da20*/  ISETP.LT.OR P4, PT, R35.reuse, 0xb1, !P2 ;  /* 0x000000b12300780c */ /* 0x040fe40005781670 */
[----:B-1----:R-:W-:Y:S01]  /*da30*/  F2FP.SATFINITE.E4M3.F32.PACK_AB_MERGE_C R15, RZ, R10, RZ ;  /* 0x0000000aff0f723e */ /* 0x002fe200048070ff */
[----:B------:R-:W-:Y:S01]  /*da40*/  @!P6 STG.E.U8 desc[UR16][R26.64+0xa8], R17 ;  /* 0x0000a8111a00e986 */ /* 0x000fe2000c101110 */
[----:B------:R-:W-:Y:S02]  /*da50*/  ISETP.LT.OR P6, PT, R35, 0xb2, !P2 ;  /* 0x000000b22300780c */ /* 0x000fe400057c1670 */
[----:B0-----:R-:W-:-:S03]  /*da60*/  F2FP.SATFINITE.E4M3.F32.PACK_AB_MERGE_C R13, RZ, R8, RZ ;  /* 0x00000008ff0d723e */ /* 0x001fc600048070ff */
        /* <DEDUP_REMOVED lines=9> */
[----:B------:R4:W-:Y:S01]  /*db00*/  @!P4 STG.E.U8 desc[UR16][R26.64+0xb0], R13 ;  /* 0x0000b00d1a00c986 */ /* 0x0009e2000c101110 */
[C---:B------:R-:W-:Y:S02]  /*db10*/  ISETP.LT.OR P4, PT, R35.reuse, 0xb9, !P1 ;  /* 0x000000b92300780c */ /* 0x040fe40004f81670 */
[----:B-1----:R-:W-:Y:S01]  /*db20*/  F2FP.SATFINITE.E4M3.F32.PACK_AB_MERGE_C R9, RZ, R4, RZ ;  /* 0x00000004ff09723e */ /* 0x002fe200048070ff */
[----:B------:R1:W-:Y:S01]  /*db30*/  @!P6 STG.E.U8 desc[UR16][R24.64+0xb8], R11 ;  /* 0x0000b80b1800e986 */ /* 0x0003e2000c101110 */
[----:B------:R-:W-:Y:S02]  /*db40*/  ISETP.LT.OR P6, PT, R35, 0xba, !P1 ;  /* 0x000000ba2300780c */ /* 0x000fe40004fc1670 */
[----:B0-----:R-:W-:Y:S01]  /*db50*/  F2FP.SATFINITE.E4M3.F32.PACK_AB_MERGE_C R7, RZ, R2, RZ ;  /* 0x00000002ff07723e */ /* 0x001fe200048070ff */
[----:B--2---:R-:W-:Y:S02]  /*db60*/  FMUL R2, R225, UR20 ;  /* 0x00000014e1027c20 */ /* 0x004fe40008400000 */
[----:B------:R0:W-:Y:S01]  /*db70*/  @!P5 STG.E.U8 desc[UR16][R24.64+0xb9], R5 ;  /* 0x0000b9051800d986 */ /* 0x0001e2000c101110 */
[----:B------:R-:W-:-:S02]  /*db80*/  ISETP.LT.OR P5, PT, R35, 0xc2, !P2 ;  /* 0x000000c22300780c */ /* 0x000fc400057a1670 */
[----:B----4-:R-:W-:Y:S01]  /*db90*/  F2FP.SATFINITE.E4M3.F32.PACK_AB_MERGE_C R13, RZ, R3, RZ ;  /* 0x00000003ff0d723e */ /* 0x010fe200048070ff */
[----:B------:R-:W-:Y:S01]  /*dba0*/  FMUL R3, R222, UR20 ;  /* 0x00000014de037c20 */ /* 0x000fe20008400000 */
[----:B------:R2:W-:Y:S01]  /*dbb0*/  @!P4 STG.E.U8 desc[UR16][R26.64+0xb8], R9 ;  /* 0x0000b8091a00c986 */ /* 0x0005e2000c101110 */
[----:B-1----:R-:W-:Y:S01]  /*dbc0*/  F2FP.SATFINITE.E4M3.F32.PACK_AB_MERGE_C R11, RZ, R0, RZ ;  /* 0x00000000ff0b723e */ /* 0x002fe200048070ff */
[----:B---3--:R-:W-:Y:S01]  /*dbd0*/  FMUL R0, R221, UR20 ;  /* 0x00000014dd007c20 */ /* 0x008fe20008400000 */
[----:B------:R-:W-:Y:S01]  /*dbe0*/  ISETP.LT.OR P4, PT, R35, 0xc1, !P2 ;  /* 0x000000c12300780c */ /* 0x000fe20005781670 */
[----:B------:R-:W3:Y:S04]  /*dbf0*/  LDL.LU R222, [R1+0x1c] ;  /* 0x00001c0001de7983 */ /* 0x000ee80000300800 */
[----:B------:R-:W4:Y:S01]  /*dc00*/  LDL.LU R220, [R1+0x20] ;  /* 0x0000200001dc7983 */ /* 0x000f220000300800 */
[----:B0-----:R-:W-:-:S03]  /*dc10*/  F2FP.SATFINITE.E4M3.F32.PACK_AB_MERGE_C R5, RZ, R3, RZ ;  /* 0x00000003ff05723e */ /* 0x001fc600048070ff */
[----:B------:R-:W4:Y:S01]  /*dc20*/  LDL.LU R225, [R1+0x24] ;  /* 0x0000240001e17983 */ /* 0x000f220000300800 */
[----:B------:R-:W-:Y:S01]  /*dc30*/  FMUL R3, R224, UR20 ;  /* 0x00000014e0037c20 */ /* 0x000fe20008400000 */
[----:B--2---:R-:W-:Y:S01]  /*dc40*/  F2FP.SATFINITE.E4M3.F32.PACK_AB_MERGE_C R9, RZ, R0, RZ ;  /* 0x00000000ff09723e */ /* 0x004fe200048070ff */
[----:B------:R-:W-:Y:S01]  /*dc50*/  FMUL R0, R226, UR20 ;  /* 0x00000014e2007c20 */ /* 0x000fe20008400000 */
[----:B------:R0:W-:Y:S01]  /*dc60*/  @!P6 STG.E.U8 desc[UR16][R26.64+0xb9], R13 ;  /* 0x0000b90d1a00e986 */ /* 0x0001e2000c101110 */
[----:B------:R-:W-:-:S03]  /*dc70*/  ISETP.LT.OR P6, PT, R35, 0xc1, !P1 ;  /* 0x000000c12300780c */ /* 0x000fc60004fc1670 */
[----:B------:R-:W2:Y:S04]  /*dc80*/  LDL.LU R224, [R1+0x28] ;  /* 0x0000280001e07983 */ /* 0x000ea80000300800 */
[----:B------:R-:W2:Y:S01]  /*dc90*/  LDL.LU R226, [R1+0x2c] ;  /* 0x00002c0001e27983 */ /* 0x000ea20000300800 */
[----:B0-----:R-:W-:Y:S01]  /*dca0*/  F2FP.SATFINITE.E4M3.F32.PACK_AB_MERGE_C R13, RZ, R2, RZ ;  /* 0x00000002ff0d723e */ /* 0x001fe200048070ff */
[----:B------:R-:W-:Y:S02]  /*dcb0*/  FMUL R2, R227, UR20 ;  /* 0x00000014e3027c20 */ /* 0x000fe40008400000 */
[----:B------:R-:W2:Y:S04]  /*dcc0*/  LDL.LU R227, [R1+0x30] ;  /* 0x0000300001e37983 */ /* 0x000ea80000300800 */
[----:B------:R-:W-:Y:S01]  /*dcd0*/  @!P5 STG.E.U8 desc[UR16][R24.64+0xc1], R11 ;  /* 0x0000c10b1800d986 */ /* 0x000fe2000c101110 */
[----:B------:R-:W-:-:S03]  /*dce0*/  ISETP.LT.OR P5, PT, R35, 0xc2, !P1 ;  /* 0x000000c22300780c */ /* 0x000fc60004fa1670 */
[----:B------:R0:W-:Y:S01]  /*dcf0*/  @!P4 STG.E.U8 desc[UR16][R24.64+0xc0], R7 ;  /* 0x0000c0071800c986 */ /* 0x0001e2000c101110 */
[----:B------:R-:W-:-:S03]  /*dd00*/  ISETP.LT.OR P4, PT, R35, 0xc9, !P2 ;  /* 0x000000c92300780c */ /* 0x000fc60005781670 */
[----:B------:R1:W-:Y:S01]  /*dd10*/  @!P6 STG.E.U8 desc[UR16][R26.64+0xc0], R5 ;  /* 0x0000c0051a00e986 */ /* 0x0003e2000c101110 */
[----:B------:R-:W-:-:S03]  /*dd20*/  ISETP.LT.OR P6, PT, R35, 0xca, !P2 ;  /* 0x000000ca2300780c */ /* 0x000fc600057c1670 */
[----:B------:R-:W2:Y:S04]  /*dd30*/  LDL.LU R221, [R1+0x34] ;  /* 0x0000340001dd7983 */ /* 0x000ea80000300800 */
[----:B------:R1:W-:Y:S01]  /*dd40*/  @!P5 STG.E.U8 desc[UR16][R26.64+0xc1], R9 ;  /* 0x0000c1091a00d986 */ /* 0x0003e2000c101110 */
[----:B0-----:R-:W-:Y:S01]  /*dd50*/  F2FP.SATFINITE.E4M3.F32.PACK_AB_MERGE_C R7, RZ, R3, RZ ;  /* 0x00000003ff07723e */ /* 0x001fe200048070ff */
[----:B------:R-:W-:Y:S02]  /*dd60*/  FMUL R3, R223, UR20 ;  /* 0x00000014df037c20 */ /* 0x000fe40008400000 */
[----:B------:R-:W-:Y:S01]  /*dd70*/  @!P4 STG.E.U8 desc[UR16][R24.64+0xc8], R13 ;  /* 0x0000c80d1800c986 */ /* 0x000fe2000c101110 */
[----:B------:R-:W-:-:S03]  /*dd80*/  ISETP.LT.OR P4, PT, R35, 0xc9, !P1 ;  /* 0x000000c92300780c */ /* 0x000fc60004f81670 */
[----:B------:R-:W2:Y:S01]  /*dd90*/  LDL.LU R223, [R1+0x38] ;  /* 0x0000380001df7983 */ /* 0x000ea20000300800 */
[----:B-1----:R-:W-:Y:S02]  /*dda0*/  F2FP.SATFINITE.E4M3.F32.PACK_AB_MERGE_C R5, RZ, R0, RZ ;  /* 0x00000000ff05723e */ /* 0x002fe400048070ff */
[----:B------:R-:W-:Y:S02]  /*ddb0*/  F2FP.SATFINITE.E4M3.F32.PACK_AB_MERGE_C R11, RZ, R2, RZ ;  /* 0x00000002ff0b723e */ /* 0x000fe400048070ff */
[----:B------:R-:W-:Y:S01]  /*ddc0*/  F2FP.SATFINITE.E4M3.F32.PACK_AB_MERGE_C R9, RZ, R3, RZ ;  /* 0x00000003ff09723e */ /* 0x000fe200048070ff */
[----:B------:R0:W-:Y:S04]  /*ddd0*/  @!P6 STG.E.U8 desc[UR16][R24.64+0xc9], R7 ;  /* 0x0000c9071800e986 */ /* 0x0001e8000c101110 */
[----:B------:R1:W-:Y:S01]  /*dde0*/  @!P4 STG.E.U8 desc[UR16][R26.64+0xc8], R5 ;  /* 0x0000c8051a00c986 */ /* 0x0003e2000c101110 */
[----:B---3--:R-:W-:-:S03]  /*ddf0*/  FMUL R0, R222, UR20 ;  /* 0x00000014de007c20 */ /* 0x008fc60008400000 */
[----:B------:R-:W3:Y:S01]  /*de00*/  LDL.LU R222, [R1+0x3c] ;  /* 0x00003c0001de7983 */ /* 0x000ee20000300800 */
[----:B----4-:R-:W-:Y:S01]  /*de10*/  FMUL R2, R220, UR20 ;  /* 0x00000014dc027c20 */ /* 0x010fe20008400000 */
[----:B0-----:R-:W-:Y:S01]  /*de20*/  F2FP.SATFINITE.E4M3.F32.PACK_AB_MERGE_C R7, RZ, R0, RZ ;  /* 0x00000000ff07723e */ /* 0x001fe200048070ff */
[----:B------:R-:W-:Y:S02]  /*de30*/  FMUL R3, R225, UR20 ;  /* 0x00000014e1037c20 */ /* 0x000fe40008400000 */
[----:B------:R-:W4:Y:S01]  /*de40*/  LDL.LU R225, [R1+0x40] ;  /* 0x0000400001e17983 */ /* 0x000f220000300800 */
[----:B------:R-:W-:Y:S02]  /*de50*/  F2FP.SATFINITE.E4M3.F32.PACK_AB_MERGE_C R13, RZ, R2, RZ ;  /* 0x00000002ff0d723e */ /* 0x000fe400048070ff */
[----:B-1----:R-:W-:Y:S01]  /*de60*/  F2FP.SATFINITE.E4M3.F32.PACK_AB_MERGE_C R5, RZ, R3, RZ ;  /* 0x00000003ff05723e */ /* 0x002fe200048070ff */
[----:B--2---:R-:W-:Y:S02]  /*de70*/  FMUL R0, R224, UR20 ;  /* 0x00000014e0007c20 */ /* 0x004fe40008400000 */
[----:B------:R-:W2:Y:S01]  /*de80*/  LDL.LU R224, [R1+0x44] ;  /* 0x0000440001e07983 */ /* 0x000ea20000300800 */
[----:B------:R-:W-:-:S03]  /*de90*/  FMUL R2, R226, UR20 ;  /* 0x00000014e2027c20 */ /* 0x000fc60008400000 */
[----:B------:R-:W2:Y:S01]  /*dea0*/  LDL.LU R226, [R1+0x48] ;  /* 0x0000480001e27983 */ /* 0x000ea20000300800 */
[----:B------:R-:W-:-:S03]  /*deb0*/  FMUL R3, R227, UR20 ;  /* 0x00000014e3037c20 */ /* 0x000fc60008400000 */
[----:B------:R-:W2:Y:S01]  /*dec0*/  LDL.LU R227, [R1+0x4c] ;  /* 0x00004c0001e37983 */ /* 0x000ea20000300800 */
[C---:B------:R-:W-:Y:S02]  /*ded0*/  ISETP.LT.OR P5, PT, R35.reuse, 0xca, !P1 ;  /* 0x000000ca2300780c */ /* 0x040fe40004fa1670 */
[C---:B------:R-:W-:Y:S01]  /*dee0*/  ISETP.LT.OR P6, PT, R35.reuse, 0xd1, !P2 ;  /* 0x000000d12300780c */ /* 0x040fe200057c1670 */
[----:B------:R-:W2:Y:S01]  /*def0*/  LDL.LU R219, [R1+0x50] ;  /* 0x0000500001db7983 */ /* 0x000ea20000300800 */
[----:B------:R-:W-:-:S03]  /*df00*/  ISETP.LT.OR P4, PT, R35, 0xd1, !P1 ;  /* 0x000000d12300780c */ /* 0x000fc60004f81670 */
[----:B------:R-:W2:Y:S04]  /*df10*/  LDL.LU R218, [R1+0x54] ;  /* 0x0000540001da7983 */ /* 0x000ea80000300800 */
[----:B------:R-:W2:Y:S04]  /*df20*/  LDL.LU R220, [R1+0x58] ;  /* 0x0000580001dc7983 */ /* 0x000ea80000300800 */
[----:B------:R0:W-:Y:S01]  /*df30*/  @!P5 STG.E.U8 desc[UR16][R26.64+0xc9], R11 ;  /* 0x0000c90b1a00d986 */ /* 0x0001e2000c101110 */
[----:B------:R-:W-:-:S03]  /*df40*/  ISETP.LT.OR P5, PT, R35, 0xd2, !P2 ;  /* 0x000000d22300780c */ /* 0x000fc600057a1670 */
[----:B------:R1:W-:Y:S01]  /*df50*/  @!P6 STG.E.U8 desc[UR16][R24.64+0xd0], R9 ;  /* 0x0000d0091800e986 */ /* 0x0003e2000c101110 */
[----:B------:R-:W-:Y:S02]  /*df60*/  ISETP.LT.OR P6, PT, R35, 0xd2, !P1 ;  /* 0x000000d22300780c */ /* 0x000fe40004fc1670 */
[----:B0-----:R-:W-:-:S07]  /*df70*/  F2FP.SATFINITE.E4M3.F32.PACK_AB_MERGE_C R11, RZ, R2, RZ ;  /* 0x00000002ff0b723e */ /* 0x001fce00048070ff */
[----:B------:R0:W-:Y:S01]  /*df80*/  @!P5 STG.E.U8 desc[UR16][R24.64+0xd1], R7 ;  /* 0x0000d1071800d986 */ /* 0x0001e2000c101110 */
[C---:B------:R-:W-:Y:S02]  /*df90*/  ISETP.LT.OR P5, PT, R35.reuse, 0xda, !P2 ;  /* 0x000000da2300780c */ /* 0x040fe400057a1670 */
[----:B-1----:R-:W-:Y:S01]  /*dfa0*/  F2FP.SATFINITE.E4M3.F32.PACK_AB_MERGE_C R9, RZ, R0, RZ ;  /* 0x00000000ff09723e */ /* 0x002fe200048070ff */
[----:B------:R-:W-:Y:S01]  /*dfb0*/  @!P4 STG.E.U8 desc[UR16][R26.64+0xd0], R13 ;  /* 0x0000d00d1a00c986 */ /* 0x000fe2000c101110 */
[----:B------:R-:W-:Y:S01]  /*dfc0*/  ISETP.LT.OR P4, PT, R35, 0xd9, !P2 ;  /* 0x000000d92300780c */ /* 0x000fe20005781670 */
[----:B------:R-:W-:Y:S01]  /*dfd0*/  FMUL R0, R221, UR20 ;  /* 0x00000014dd007c20 */ /* 0x000fe20008400000 */
[----:B------:R-:W-:Y:S01]  /*dfe0*/  FMUL R2, R223, UR20 ;  /* 0x00000014df027c20 */ /* 0x000fe20008400000 */
[----:B------:R1:W-:Y:S01]  /*dff0*/  @!P6 STG.E.U8 desc[UR16][R26.64+0xd1], R5 ;  /* 0x0000d1051a00e986 */ /* 0x0003e2000c101110 */
[----:B------:R-:W-:-:S03]  /*e000*/  ISETP.LT.OR P6, PT, R35, 0xd9, !P1 ;  /* 0x000000d92300780c */ /* 0x000fc60004fc1670 */
[----:B------:R-:W2:Y:S04]  /*e010*/  LDL.LU R221, [R1+0x5c] ;  /* 0x00005c0001dd7983 */ /* 0x000ea80000300800 */
[----:B------:R-:W2:Y:S01]  /*e020*/  LDL.LU R223, [R1+0x60] ;  /* 0x0000600001df7983 */ /* 0x000ea20000300800 */
[----:B0-----:R-:W-:Y:S02]  /*e030*/  F2FP.SATFINITE.E4M3.F32.PACK_AB_MERGE_C R7, RZ, R3, RZ ;  /* 0x00000003ff07723e */ /* 0x001fe400048070ff */
[----:B-1----:R-:W-:Y:S01]  /*e040*/  F2FP.SATFINITE.E4M3.F32.PACK_AB_MERGE_C R5, RZ, R0, RZ ;  /* 0x00000000ff05723e */ /* 0x002fe200048070ff */
[----:B------:R0:W-:Y:S01]  /*e050*/  @!P4 STG.E.U8 desc[UR16][R24.64+0xd8], R9 ;  /* 0x0000d8091800c986 */ /* 0x0001e2000c101110 */
[----:B------:R-:W-:-:S03]  /*e060*/  F2FP.SATFINITE.E4M3.F32.PACK_AB_MERGE_C R13, RZ, R2, RZ ;  /* 0x00000002ff0d723e */ /* 0x000fc600048070ff */
[----:B------:R-:W-:Y:S04]  /*e070*/  @!P5 STG.E.U8 desc[UR16][R24.64+0xd9], R11 ;  /* 0x0000d90b1800d986 */ /* 0x000fe8000c101110 */
[----:B------:R1:W-:Y:S01]  /*e080*/  @!P6 STG.E.U8 desc[UR16][R26.64+0xd8], R7 ;  /* 0x0000d8071a00e986 */ /* 0x0003e2000c101110 */
[----:B---3--:R-:W-:-:S03]  /*e090*/  FMUL R3, R222, UR20 ;  /* 0x00000014de037c20 */ /* 0x008fc60008400000 */
[----:B------:R-:W3:Y:S01]  /*e0a0*/  LDL.LU R222, [R1+0x64] ;  /* 0x0000640001de7983 */ /* 0x000ee20000300800 */
[----:B----4-:R-:W-:Y:S01]  /*e0b0*/  FMUL R0, R225, UR20 ;  /* 0x00000014e1007c20 */ /* 0x010fe20008400000 */
[----:B0-----:R-:W-:Y:S02]  /*e0c0*/  F2FP.SATFINITE.E4M3.F32.PACK_AB_MERGE_C R9, RZ, R3, RZ ;  /* 0x00000003ff09723e */ /* 0x001fe400048070ff */
[----:B------:R-:W4:Y:S02]  /*e0d0*/  LDL.LU R225, [R1+0x68] ;  /* 0x0000680001e17983 */ /* 0x000f240000300800 */
        /* <DEDUP_REMOVED lines=8> */
[C---:B------:R-:W-:Y:S02]  /*e160*/  ISETP.LT.OR P4, PT, R35.reuse, 0xe1, !P2 ;  /* 0x000000e12300780c */ /* 0x040fe40005781670 */
[----:B------:R-:W-:-:S09]  /*e170*/  ISETP.LT.OR P6, PT, R35, 0xe2, !P2 ;  /* 0x000000e22300780c */ /* 0x000fd200057c1670 */
[----:B------:R0:W-:Y:S01]  /*e180*/  @!P5 STG.E.U8 desc[UR16][R26.64+0xd9], R5 ;  /* 0x0000d9051a00d986 */ /* 0x0001e2000c101110 */
[----:B------:R-:W-:-:S03]  /*e190*/  ISETP.LT.OR P5, PT, R35, 0xe2, !P1 ;  /* 0x000000e22300780c */ /* 0x000fc60004fa1670 */
[----:B------:R-:W-:Y:S01]  /*e1a0*/  @!P4 STG.E.U8 desc[UR16][R24.64+0xe0], R13 ;  /* 0x0000e00d1800c986 */ /* 0x000fe2000c101110 */
[----:B------:R-:W-:-:S03]  /*e1b0*/  ISETP.LT.OR P4, PT, R35, 0xe1, !P1 ;  /* 0x000000e12300780c */ /* 0x000fc60004f81670 */
[----:B------:R1:W-:Y:S01]  /*e1c0*/  @!P6 STG.E.U8 desc[UR16][R24.64+0xe1], R9 ;  /* 0x0000e1091800e986 */ /* 0x0003e2000c101110 */
[----:B------:R-:W-:Y:S02]  /*e1d0*/  ISETP.LT.OR P6, PT, R35, 0xe9, !P2 ;  /* 0x000000e92300780c */ /* 0x000fe400057c1670 */
[----:B------:R-:W-:Y:S02]  /*e1e0*/  F2FP.SATFINITE.E4M3.F32.PACK_AB_MERGE_C R11, RZ, R2, RZ ;  /* 0x00000002ff0b723e */ /* 0x000fe400048070ff */
[----:B0-----:R-:W-:-:S03]  /*e1f0*/  F2FP.SATFINITE.E4M3.F32.PACK_AB_MERGE_C R5, RZ, R3, RZ ;  /* 0x00000003ff05723e */ /* 0x001fc600048070ff */
[----:B------:R-:W-:Y:S01]  /*e200*/  @!P5 STG.E.U8 desc[UR16][R26.64+0xe1], R11 ;  /* 0x0000e10b1a00d986 */ /* 0x000fe2000c101110 */
[----:B------:R-:W-:-:S03]  /*e210*/  ISETP.LT.OR P5, PT, R35, 0xea, !P2 ;  /* 0x000000ea2300780c */ /* 0x000fc600057a1670 */
[----:B------:R0:W-:Y:S01]  /*e220*/  @!P4 STG.E.U8 desc[UR16][R26.64+0xe0], R7 ;  /* 0x0000e0071a00c986 */ /* 0x0001e2000c101110 */
[----:B------:R-:W-:-:S03]  /*e230*/  ISETP.LT.OR P4, PT, R35, 0xe9, !P1 ;  /* 0x000000e92300780c */ /* 0x000fc60004f81670 */
[----:B------:R0:W-:Y:S01]  /*e240*/  @!P6 STG.E.U8 desc[UR16][R24.64+0xe8], R5 ;  /* 0x0000e8051800e986 */ /* 0x0001e2000c101110 */
[----:B------:R-:W-:Y:S01]  /*e250*/  ISETP.LT.OR P6, PT, R35, 0xea, !P1 ;  /* 0x000000ea2300780c */ /* 0x000fe20004fc1670 */
[----:B------:R-:W-:Y:S01]  /*e260*/  FMUL R2, R219, UR20 ;  /* 0x00000014db027c20 */ /* 0x000fe20008400000 */
[----:B------:R-:W-:Y:S01]  /*e270*/  FMUL R3, R218, UR20 ;  /* 0x00000014da037c20 */ /* 0x000fe20008400000 */
[----:B-1----:R-:W-:-:S03]  /*e280*/  F2FP.SATFINITE.E4M3.F32.PACK_AB_MERGE_C R9, RZ, R0, RZ ;  /* 0x00000000ff09723e */ /* 0x002fc600048070ff */
[----:B------:R-:W-:Y:S02]  /*e290*/  F2FP.SATFINITE.E4M3.F32.PACK_AB_MERGE_C R13, RZ, R2, RZ ;  /* 0x00000002ff0d723e */ /* 0x000fe400048070ff */
[----:B0-----:R-:W-:Y:S01]  /*e2a0*/  F2FP.SATFINITE.E4M3.F32.PACK_AB_MERGE_C R7, RZ, R3, RZ ;  /* 0x00000003ff07723e */ /* 0x001fe200048070ff */
[----:B------:R0:W-:Y:S01]  /*e2b0*/  @!P5 STG.E.U8 desc[UR16][R24.64+0xe9], R9 ;  /* 0x0000e9091800d986 */ /* 0x0001e2000c101110 */
[----:B------:R-:W-:-:S03]  /*e2c0*/  ISETP.LT.OR P5, PT, R35, 0xf2, !P2 ;  /* 0x000000f22300780c */ /* 0x000fc600057a1670 */
[----:B------:R-:W-:Y:S01]  /*e2d0*/  @!P4 STG.E.U8 desc[UR16][R26.64+0xe8], R13 ;  /* 0x0000e80d1a00c986 */ /* 0x000fe2000c101110 */
[----:B------:R-:W-:-:S03]  /*e2e0*/  ISETP.LT.OR P4, PT, R35, 0xf1, !P2 ;  /* 0x000000f12300780c */ /* 0x000fc60005781670 */
[----:B------:R1:W-:Y:S01]  /*e2f0*/  @!P6 STG.E.U8 desc[UR16][R26.64+0xe9], R7 ;  /* 0x0000e9071a00e986 */ /* 0x0003e2000c101110 */
[----:B------:R-:W-:Y:S01]  /*e300*/  ISETP.LT.OR P6, PT, R35, 0xf1, !P1 ;  /* 0x000000f12300780c */ /* 0x000fe20004fc1670 */
[----:B------:R-:W-:Y:S01]  /*e310*/  FMUL R0, R220, UR20 ;  /* 0x00000014dc007c20 */ /* 0x000fe20008400000 */
[----:B------:R-:W-:Y:S01]  /*e320*/  FMUL R2, R221, UR20 ;  /* 0x00000014dd027c20 */ /* 0x000fe20008400000 */
[----:B------:R-:W-:-:S03]  /*e330*/  FMUL R3, R223, UR20 ;  /* 0x00000014df037c20 */ /* 0x000fc60008400000 */
[----:B------:R-:W-:Y:S02]  /*e340*/  F2FP.SATFINITE.E4M3.F32.PACK_AB_MERGE_C R5, RZ, R0, RZ ;  /* 0x00000000ff05723e */ /* 0x000fe400048070ff */
[----:B------:R-:W-:Y:S02]  /*e350*/  F2FP.SATFINITE.E4M3.F32.PACK_AB_MERGE_C R11, RZ, R2, RZ ;  /* 0x00000002ff0b723e */ /* 0x000fe400048070ff */
[----:B0-----:R-:W-:Y:S01]  /*e360*/  F2FP.SATFINITE.E4M3.F32.PACK_AB_MERGE_C R9, RZ, R3, RZ ;  /* 0x00000003ff09723e */ /* 0x001fe200048070ff */
[----:B------:R-:W-:Y:S01]  /*e370*/  @!P4 STG.E.U8 desc[UR16][R24.64+0xf0], R5 ;  /* 0x0000f0051800c986 */ /* 0x000fe2000c101110 */
[----:B------:R-:W-:-:S03]  /*e380*/  ISETP.LT.OR P4, PT, R35, 0xf2, !P1 ;  /* 0x000000f22300780c */ /* 0x000fc60004f81670 */
[----:B------:R0:W-:Y:S01]  /*e390*/  @!P5 STG.E.U8 desc[UR16][R24.64+0xf1], R11 ;  /* 0x0000f10b1800d986 */ /* 0x0001e2000c101110 */
[C---:B------:R-:W-:Y:S02]  /*e3a0*/  ISETP.LT.OR P5, PT, R35.reuse, 0xf9, !P2 ;  /* 0x000000f92300780c */ /* 0x040fe400057a1670 */
[C---:B------:R-:W-:Y:S01]  /*e3b0*/  ISETP.LT.OR P2, PT, R35.reuse, 0xfa, !P2 ;  /* 0x000000fa2300780c */ /* 0x040fe20005741670 */
[----:B------:R0:W-:Y:S01]  /*e3c0*/  @!P6 STG.E.U8 desc[UR16][R26.64+0xf0], R9 ;  /* 0x0000f0091a00e986 */ /* 0x0001e2000c101110 */
[C---:B------:R-:W-:Y:S02]  /*e3d0*/  ISETP.LT.OR P6, PT, R35.reuse, 0xf9, !P1 ;  /* 0x000000f92300780c */ /* 0x040fe40004fc1670 */
[----:B------:R-:W-:Y:S01]  /*e3e0*/  ISETP.LT.OR P1, PT, R35, 0xfa, !P1 ;  /* 0x000000fa2300780c */ /* 0x000fe20004f21670 */
[----:B---3--:R-:W-:Y:S01]  /*e3f0*/  FMUL R0, R222, UR20 ;  /* 0x00000014de007c20 */ /* 0x008fe20008400000 */
[----:B----4-:R-:W-:-:S04]  /*e400*/  FMUL R2, R225, UR20 ;  /* 0x00000014e1027c20 */ /* 0x010fc80008400000 */
[----:B-1----:R-:W-:Y:S01]  /*e410*/  F2FP.SATFINITE.E4M3.F32.PACK_AB_MERGE_C R7, RZ, R0, RZ ;  /* 0x00000000ff07723e */ /* 0x002fe200048070ff */
[----:B--2---:R-:W-:Y:S01]  /*e420*/  FMUL R3, R224, UR20 ;  /* 0x00000014e0037c20 */ /* 0x004fe20008400000 */
[----:B------:R-:W-:Y:S01]  /*e430*/  FMUL R4, R226, UR20 ;  /* 0x00000014e2047c20 */ /* 0x000fe20008400000 */
[----:B0-----:R-:W-:-:S03]  /*e440*/  F2FP.SATFINITE.E4M3.F32.PACK_AB_MERGE_C R11, RZ, R2, RZ ;  /* 0x00000002ff0b723e */ /* 0x001fc600048070ff */
[----:B------:R-:W-:Y:S01]  /*e450*/  F2FP.SATFINITE.E4M3.F32.PACK_AB_MERGE_C R3, RZ, R3, RZ ;  /* 0x00000003ff03723e */ /* 0x000fe200048070ff */
[----:B------:R-:W-:Y:S01]  /*e460*/  FMUL R5, R227, UR20 ;  /* 0x00000014e3057c20 */ /* 0x000fe20008400000 */
[----:B------:R-:W-:Y:S01]  /*e470*/  F2FP.SATFINITE.E4M3.F32.PACK_AB_MERGE_C R9, RZ, R4, RZ ;  /* 0x00000004ff09723e */ /* 0x000fe200048070ff */
[----:B------:R0:W-:Y:S03]  /*e480*/  @!P4 STG.E.U8 desc[UR16][R26.64+0xf1], R7 ;  /* 0x0000f1071a00c986 */ /* 0x0001e6000c101110 */
[----:B------:R-:W-:Y:S01]  /*e490*/  F2FP.SATFINITE.E4M3.F32.PACK_AB_MERGE_C R5, RZ, R5, RZ ;  /* 0x00000005ff05723e */ /* 0x000fe200048070ff */
[----:B------:R0:W-:Y:S04]  /*e4a0*/  @!P5 STG.E.U8 desc[UR16][R24.64+0xf8], R11 ;  /* 0x0000f80b1800d986 */ /* 0x0001e8000c101110 */
[----:B------:R0:W-:Y:S04]  /*e4b0*/  @!P2 STG.E.U8 desc[UR16][R24.64+0xf9], R3 ;  /* 0x0000f9031800a986 */ /* 0x0001e8000c101110 */
[----:B------:R0:W-:Y:S04]  /*e4c0*/  @!P6 STG.E.U8 desc[UR16][R26.64+0xf8], R9 ;  /* 0x0000f8091a00e986 */ /* 0x0001e8000c101110 */
[----:B------:R0:W-:Y:S02]  /*e4d0*/  @!P1 STG.E.U8 desc[UR16][R26.64+0xf9], R5 ;  /* 0x0000f9051a009986 */ /* 0x0001e4000c101110 */
.L_x_296:
[----:B------:R-:W-:Y:S05]  /*e4e0*/  BSYNC B0 ;  /* 0x0000000000007941 */ /* 0x000fea0003800000 */
.L_x_38:
[----:B0-----:R-:W2:Y:S04]  /*e4f0*/  LDL.LU R3, [R1+0x7c] ;  /* 0x00007c0001037983 */ /* 0x001ea80000300800 */
[----:B-----5:R-:W2:Y:S01]  /*e500*/  LDL.LU R2, [R1+0x80] ;  /* 0x0000800001027983 */ /* 0x020ea20000300800 */
[----:B------:R-:W-:Y:S01]  /*e510*/  ULDC UR6, c[0x0][0xc] ;  /* 0x0000030000067ab9 */ /* 0x000fe20000000800 */
[----:B------:R-:W-:Y:S01]  /*e520*/  ULDC UR7, c[0x0][0x10] ;  /* 0x0000040000077ab9 */ /* 0x000fe20000000800 */
[----:B------:R-:W2:Y:S01]  /*e530*/  LDC R5, c[0x0][0x14] ;  /* 0x00000500ff057b82 */ /* 0x000ea20000000800 */
[----:B------:R-:W-:Y:S01]  /*e540*/  UIMAD.WIDE.U32 UR6, UR6, UR7, URZ ;  /* 0x00000007060672a5 */ /* 0x000fe2000f8e003f */
[----:B------:R-:W-:Y:S01]  /*e550*/  PRMT R0, RZ, 0x7610, R0 ;  /* 0x00007610ff007816 */ /* 0x000fe20000000000 */
[----:B------:R-:W-:-:S04]  /*e560*/  UMOV UR22, 0xffffffff ;  /* 0xffffffff00167882 */ /* 0x000fc80000000000 */
[----:B--2---:R-:W-:-:S04]  /*e570*/  IMAD.WIDE.U32 R2, R5, UR6, R2 ;  /* 0x0000000605027c25 */ /* 0x004fc8000f8e0002 */
[----:B------:R-:W-:Y:S01]  /*e580*/  IMAD R5, R5, UR7, RZ ;  /* 0x0000000705057c24 */ /* 0x000fe2000f8e02ff */
[----:B------:R-:W-:Y:S01]  /*e590*/  ULDC.64 UR6, c[0x0][0x650] ;  /* 0x0001940000067ab9 */ /* 0x000fe20000000a00 */
[----:B------:R-:W-:Y:S01]  /*e5a0*/  IMAD.MOV.U32 R19, RZ, RZ, R2 ;  /* 0x000000ffff137224 */ /* 0x000fe200078e0002 */
[----:B------:R-:W-:Y:S01]  /*e5b0*/  ISETP.GE.U32.AND P1, PT, R2, UR6, PT ;  /* 0x0000000602007c0c */ /* 0x000fe2000bf26070 */
[----:B------:R-:W-:Y:S02]  /*e5c0*/  IMAD.IADD R22, R3, 0x1, R5 ;  /* 0x0000000103167824 */ /* 0x000fe400078e0205 */
[----:B------:R-:W-:-:S03]  /*e5d0*/  IMAD.MOV.U32 R2, RZ, RZ, -0x1 ;  /* 0xffffffffff027424 */ /* 0x000fc600078e00ff */
[----:B------:R0:W-:Y:S01]  /*e5e0*/  STL [R1+0x7c], R22 ;  /* 0x00007c1601007387 */ /* 0x0001e20000100800 */
[----:B------:R-:W-:-:S03]  /*e5f0*/  ISETP.GE.U32.AND.EX P1, PT, R22, UR7, PT, P1 ;  /* 0x0000000716007c0c */ /* 0x000fc6000bf26110 */
[----:B------:R0:W-:Y:S04]  /*e600*/  STL [R1+0x80], R19 ;  /* 0x0000801301007387 */ /* 0x0001e80000100800 */
[----:B------:R0:W-:Y:S06]  /*e610*/  STL [R1+0x84], R2 ;  /* 0x0000840201007387 */ /* 0x0001ec0000100800 */
[----:B------:R-:W-:Y:S05]  /*e620*/  @P1 BRA `(.L_x_297) ;  /* 0x00000004006c1947 */ /* 0x000fea0003800000 */
[----:B------:R-:W2:Y:S01]  /*e630*/  S2R R14, SR_CTAID.X ;  /* 0x00000000000e7919 */ /* 0x000ea20000002500 */
[----:B------:R-:W5:Y:S01]  /*e640*/  LDC.64 R8, c[0x0][0x628] ;  /* 0x00018a00ff087b82 */ /* 0x000f620000000a00 */
[----:B------:R-:W-:Y:S01]  /*e650*/  ULDC UR6, c[0x0][0x150] ;  /* 0x0000540000067ab9 */ /* 0x000fe20000000800 */
[----:B------:R-:W-:Y:S01]  /*e660*/  IMAD.MOV.U32 R6, RZ, RZ, R19 ;  /* 0x000000ffff067224 */ /* 0x000fe200078e0013 */
[----:B------:R-:W0:Y:S01]  /*e670*/  S2R R16, SR_CTAID.Y ;  /* 0x0000000000107919 */ /* 0x000e220000002600 */
[----:B------:R-:W-:-:S04]  /*e680*/  IMAD.MOV.U32 R7, RZ, RZ, R22 ;  /* 0x000000ffff077224 */ /* 0x000fc800078e0016 */
[----:B------:R-:W0:Y:S08]  /*e690*/  LDC R17, c[0x0][0x144] ;  /* 0x00005100ff117b82 */ /* 0x000e300000000800 */
[----:B------:R-:W0:Y:S08]  /*e6a0*/  LDC R10, c[0x0][0x630] ;  /* 0x00018c00ff0a7b82 */ /* 0x000e300000000800 */
[----:B------:R-:W0:Y:S01]  /*e6b0*/  LDC.64 R12, c[0x0][0x620] ;  /* 0x00018800ff0c7b82 */ /* 0x000e220000000a00 */
[----:B-----5:R-:W-:-:S04]  /*e6c0*/  ISETP.NE.U32.AND P1, PT, R8, RZ, PT ;  /* 0x000000ff0800720c */ /* 0x020fc80003f25070 */
[----:B------:R-:W-:Y:S02]  /*e6d0*/  ISETP.NE.AND.EX P1, PT, R9, RZ, PT, P1 ;  /* 0x000000ff0900720c */ /* 0x000fe40003f25310 */
[----:B--2---:R-:W-:-:S05]  /*e6e0*/  I2FP.F32.U32 R0, R14 ;  /* 0x0000000e00007245 */ /* 0x004fca0000201000 */
[----:B------:R-:W-:-:S04]  /*e6f0*/  FMUL R0, R0, UR6 ;  /* 0x0000000600007c20 */ /* 0x000fc80008400000 */
[----:B------:R2:W0:Y:S02]  /*e700*/  F2I.U32.TRUNC.NTZ R15, R0 ;  /* 0x00000000000f7305 */ /* 0x000424000020f000 */
[----:B------:R-:W-:Y:S05]  /*e710*/  @!P1 BRA `(.L_x_298) ;  /* 0x0000000000289947 */ /* 0x000fea0003800000 */
[----:B--2---:R-:W2:Y:S02]  /*e720*/  LDC R0, c[0x0][0x634] ;  /* 0x00018d00ff007b82 */ /* 0x004ea40000000800 */
[----:B--2---:R-:W-:-:S05]  /*e730*/  IADD3 R7, P1, R19, R0, RZ ;  /* 0x0000000013077210 */ /* 0x004fca0007f3e0ff */
[----:B------:R-:W-:-:S04]  /*e740*/  IMAD.X R11, RZ, RZ, R22, P1 ;  /* 0x000000ffff0b7224 */ /* 0x000fc800008e0616 */
[----:B0-----:R-:W-:-:S04]  /*e750*/  IMAD.WIDE.U32 R2, R11, R8, RZ ;  /* 0x000000080b027225 */ /* 0x001fc800078e00ff */
[----:B------:R-:W-:-:S04]  /*e760*/  IMAD.WIDE.U32 R4, P1, R7, R9, R2 ;  /* 0x0000000907047225 */ /* 0x000fc80007820002 */
[----:B------:R-:W-:-:S04]  /*e770*/  IMAD.WIDE.U32 R2, R7, R8, RZ ;  /* 0x0000000807027225 */ /* 0x000fc800078e00ff */
[----:B------:R-:W-:Y:S01]  /*e780*/  IMAD.X R7, RZ, RZ, RZ, P1 ;  /* 0x000000ffff077224 */ /* 0x000fe200008e06ff */
[----:B------:R-:W-:Y:S01]  /*e790*/  IADD3 RZ, P1, R3, R4, RZ ;  /* 0x0000000403ff7210 */ /* 0x000fe20007f3e0ff */
[----:B------:R-:W-:-:S04]  /*e7a0*/  IMAD.MOV.U32 R6, RZ, RZ, R5 ;  /* 0x000000ffff067224 */ /* 0x000fc800078e0005 */
[----:B------:R-:W-:-:S08]  /*e7b0*/  IMAD.WIDE.U32.X R6, R11, R9, R6, P1 ;  /* 0x000000090b067225 */ /* 0x000fd000008e0406 */
.L_x_298:
[-CC-:B01----:R-:W-:Y:S01]  /*e7c0*/  SHF.R.U64 R24, R6, R10.reuse, R7.reuse ;  /* 0x0000000a06187219 */ /* 0x183fe20000001207 */
[----:B------:R-:W0:Y:S01]  /*e7d0*/  LDC.64 R20, c[0x0][0x640] ;  /* 0x00019000ff147b82 */ /* 0x000e220000000a00 */
[----:B--2---:R-:W-:Y:S01]  /*e7e0*/  SHF.R.U32.HI R0, RZ, R10, R7 ;  /* 0x0000000aff007219 */ /* 0x004fe20000011607 */
[----:B------:R-:W-:Y:S01]  /*e7f0*/  IMAD.MOV.U32 R2, RZ, RZ, R19 ;  /* 0x000000ffff027224 */ /* 0x000fe200078e0013 */
[----:B------:R-:W-:Y:S01]  /*e800*/  IADD3 R5, P1, RZ, -R24, RZ ;  /* 0x80000018ff057210 */ /* 0x000fe20007f3e0ff */
[----:B------:R-:W-:Y:S01]  /*e810*/  IMAD.MOV R15, RZ, RZ, -R15 ;  /* 0x000000ffff0f7224 */ /* 0x000fe200078e0a0f */
[----:B------:R-:W-:Y:S01]  /*e820*/  ULDC UR6, c[0x0][0x154] ;  /* 0x0000550000067ab9 */ /* 0x000fe20000000800 */
[----:B------:R-:W-:Y:S02]  /*e830*/  IMAD.MOV.U32 R7, RZ, RZ, 0x1 ;  /* 0x00000001ff077424 */ /* 0x000fe400078e00ff */
[----:B------:R-:W1:Y:S01]  /*e840*/  LDC R4, c[0x0][0x618] ;  /* 0x00018600ff047b82 */ /* 0x000e620000000800 */
[----:B------:R-:W-:-:S02]  /*e850*/  IMAD.X R3, RZ, RZ, ~R0, P1 ;  /* 0x000000ffff037224 */ /* 0x000fc400008e0e00 */
[----:B------:R-:W-:Y:S02]  /*e860*/  IMAD R15, R17, R15, R14 ;  /* 0x0000000f110f7224 */ /* 0x000fe400078e020e */
[-C--:B------:R-:W-:Y:S02]  /*e870*/  IMAD R0, R3, R12.reuse, RZ ;  /* 0x0000000c03007224 */ /* 0x080fe400078e02ff */
[----:B------:R-:W-:Y:S01]  /*e880*/  IMAD.MOV.U32 R3, RZ, RZ, R22 ;  /* 0x000000ffff037224 */ /* 0x000fe200078e0016 */
[----:B------:R-:W2:Y:S01]  /*e890*/  LDC R6, c[0x0][0x608] ;  /* 0x00018200ff067b82 */ /* 0x000ea20000000800 */
[----:B------:R-:W-:-:S04]  /*e8a0*/  IMAD.WIDE.U32 R2, R5, R12, R2 ;  /* 0x0000000c05027225 */ /* 0x000fc800078e0002 */
[----:B------:R-:W-:-:S03]  /*e8b0*/  IMAD R5, R5, R13, R0 ;  /* 0x0000000d05057224 */ /* 0x000fc600078e0200 */
[----:B------:R-:W5:Y:S01]  /*e8c0*/  LDC R18, c[0x0][0x658] ;  /* 0x00019600ff127b82 */ /* 0x000f620000000800 */
[----:B------:R-:W-:Y:S01]  /*e8d0*/  I2FP.F32.U32 R0, R16 ;  /* 0x0000001000007245 */ /* 0x000fe20000201000 */
[----:B------:R-:W-:Y:S01]  /*e8e0*/  IMAD.IADD R3, R3, 0x1, R5 ;  /* 0x0000000103037824 */ /* 0x000fe200078e0205 */
[----:B0-----:R-:W-:Y:S01]  /*e8f0*/  ISETP.NE.U32.AND P1, PT, R20, RZ, PT ;  /* 0x000000ff1400720c */ /* 0x001fe20003f25070 */
[----:B------:R-:W-:Y:S02]  /*e900*/  IMAD.MOV.U32 R5, RZ, RZ, -0x1 ;  /* 0xffffffffff057424 */ /* 0x000fe400078e00ff */
[----:B------:R-:W-:Y:S02]  /*e910*/  FMUL R0, R0, UR6 ;  /* 0x0000000600007c20 */ /* 0x000fe40008400000 */
[----:B------:R-:W0:Y:S01]  /*e920*/  LDC R13, c[0x0][0x148] ;  /* 0x00005200ff0d7b82 */ /* 0x000e220000000800 */
[----:B-1----:R-:W-:Y:S01]  /*e930*/  SHF.R.U64 R10, R2, R4, R3 ;  /* 0x00000004020a7219 */ /* 0x002fe20000001203 */
[----:B------:R1:W0:Y:S01]  /*e940*/  F2I.U32.TRUNC.NTZ R12, R0 ;  /* 0x00000000000c7305 */ /* 0x000222000020f000 */
[----:B------:R-:W-:-:S02]  /*e950*/  ISETP.NE.AND.EX P1, PT, R21, RZ, PT, P1 ;  /* 0x000000ff1500720c */ /* 0x000fc40003f25310 */
[----:B------:R-:W-:-:S03]  /*e960*/  SHF.R.U32.HI R3, RZ, R4, R3 ;  /* 0x00000004ff037219 */ /* 0x000fc60000011603 */
[----:B------:R-:W0:Y:S01]  /*e970*/  LDC R14, c[0x0][0x600] ;  /* 0x00018000ff0e7b82 */ /* 0x000e220000000800 */
[-CC-:B--2---:R-:W-:Y:S02]  /*e980*/  SHF.R.U64 R8, R10, R6.reuse, R3.reuse ;  /* 0x000000060a087219 */ /* 0x184fe40000001203 */
[----:B------:R-:W-:-:S05]  /*e990*/  SHF.R.U32.HI R3, RZ, R6, R3 ;  /* 0x00000006ff037219 */ /* 0x000fca0000011603 */
[----:B------:R-:W2:Y:S01]  /*e9a0*/  LDC R19, c[0x0][0x648] ;  /* 0x00019200ff137b82 */ /* 0x000ea20000000800 */
[-CC-:B-----5:R-:W-:Y:S02]  /*e9b0*/  SHF.R.U64 R11, R8, R18.reuse, R3.reuse ;  /* 0x00000012080b7219 */ /* 0x1a0fe40000001203 */
[-C--:B------:R-:W-:Y:S02]  /*e9c0*/  SHF.L.U32 R5, R5, R18.reuse, RZ ;  /* 0x0000001205057219 */ /* 0x080fe400000006ff */
[-C--:B------:R-:W-:Y:S01]  /*e9d0*/  SHF.R.U32.HI R3, RZ, R18.reuse, R3 ;  /* 0x00000012ff037219 */ /* 0x080fe20000011603 */
[----:B------:R-:W-:Y:S01]  /*e9e0*/  IMAD.MOV.U32 R2, RZ, RZ, R11 ;  /* 0x000000ffff027224 */ /* 0x000fe200078e000b */
[----:B------:R-:W-:Y:S01]  /*e9f0*/  SHF.L.U32 R34, R7, R18, RZ ;  /* 0x0000001207227219 */ /* 0x000fe200000006ff */
[----:B------:R-:W0:Y:S01]  /*ea00*/  LDC R22, c[0x0][0x638] ;  /* 0x00018e00ff167b82 */ /* 0x000e220000000800 */
[----:B------:R-:W-:-:S07]  /*ea10*/  LOP3.LUT R17, RZ, R5, RZ, 0x33, !PT ;  /* 0x00000005ff117212 */ /* 0x000fce00078e33ff */
[----:B------:R-:W0:Y:S01]  /*ea20*/  LDC R23, c[0x0][0x610] ;  /* 0x00018400ff177b82 */ /* 0x000e220000000800 */
[----:B-1----:R-:W-:Y:S05]  /*ea30*/  @!P1 BRA `(.L_x_299) ;  /* 0x0000000000289947 */ /* 0x002fea0003800000 */
[----:B------:R-:W1:Y:S02]  /*ea40*/  LDC R0, c[0x0][0x64c] ;  /* 0x00019300ff007b82 */ /* 0x000e640000000800 */
[----:B-1----:R-:W-:-:S05]  /*ea50*/  IADD3 R7, P1, R11, R0, RZ ;  /* 0x000000000b077210 */ /* 0x002fca0007f3e0ff */
        /* <DEDUP_REMOVED lines=8> */
.L_x_299:
[----:B--2---:R-:W-:Y:S01]  /*eae0*/  SHF.R.U64 R0, R2, R19, R3 ;  /* 0x0000001302007219 */ /* 0x004fe20000001203 */
[----:B0-----:R-:W-:Y:S01]  /*eaf0*/  VIADD R3, R14, 0xffffffff ;  /* 0xffffffff0e037836 */ /* 0x001fe20000000000 */
[----:B------:R-:W-:Y:S01]  /*eb00*/  LOP3.LUT R5, R8, R17, RZ, 0xc0, !PT ;  /* 0x0000001108057212 */ /* 0x000fe200078ec0ff */
[----:B------:R-:W-:Y:S01]  /*eb10*/  IMAD.MOV R12, RZ, RZ, -R12 ;  /* 0x000000ffff0c7224 */ /* 0x000fe200078e0a0c */
[----:B------:R-:W-:Y:S01]  /*eb20*/  R2UR UR22, R24 ;  /* 0x00000000181672ca */ /* 0x000fe200000e0000 */
[----:B------:R-:W-:Y:S01]  /*eb30*/  IMAD.MOV R2, RZ, RZ, -R0 ;  /* 0x000000ffff027224 */ /* 0x000fe200078e0a00 */
[----:B------:R-:W-:Y:S01]  /*eb40*/  LOP3.LUT R3, R10, R3, RZ, 0xc0, !PT ;  /* 0x000000030a037212 */ /* 0x000fe200078ec0ff */
[----:B------:R-:W-:Y:S02]  /*eb50*/  IMAD R34, R34, R0, R5 ;  /* 0x0000000022227224 */ /* 0x000fe400078e0205 */
[----:B------:R-:W-:Y:S02]  /*eb60*/  @P3 IMAD R15, R13, R12, R16 ;  /* 0x0000000c0d0f3224 */ /* 0x000fe400078e0210 */
[----:B------:R-:W-:-:S02]  /*eb70*/  IMAD R0, R2, R22, R11 ;  /* 0x0000001602007224 */ /* 0x000fc400078e020b */
[----:B------:R-:W-:Y:S02]  /*eb80*/  IMAD R34, R34, R23, R15 ;  /* 0x0000001722227224 */ /* 0x000fe400078e020f */
[----:B------:R-:W-:Y:S02]  /*eb90*/  IMAD R3, R0, R14, R3 ;  /* 0x0000000e00037224 */ /* 0x000fe400078e0203 */
[----:B------:R-:W-:-:S03]  /*eba0*/  IMAD.MOV.U32 R0, RZ, RZ, 0x1 ;  /* 0x00000001ff007424 */ /* 0x000fc600078e00ff */
[----:B------:R-:W-:Y:S02]  /*ebb0*/  SEL R2, R3, R34, !P3 ;  /* 0x0000002203027207 */ /* 0x000fe40005800000 */
[----:B------:R-:W-:-:S03]  /*ebc0*/  SEL R34, R34, R3, !P3 ;  /* 0x0000000322227207 */ /* 0x000fc60005800000 */
[----:B------:R2:W-:Y:S04]  /*ebd0*/  STL [R1+0x84], R2 ;  /* 0x0000840201007387 */ /* 0x0005e80000100800 */
.L_x_297:
[----:B------:R0:W-:Y:S01]  /*ebe0*/  STL [R1+0x88], R34 ;  /* 0x0000882201007387 */ /* 0x0001e20000100800 */
[----:B------:R-:W-:-:S13]  /*ebf0*/  LOP3.LUT P1, RZ, R0, 0xff, RZ, 0xc0, !PT ;  /* 0x000000ff00ff7812 */ /* 0x000fda000782c0ff */
[----:B0-----:R-:W-:Y:S05]  /*ec00*/  @P1 BRA `(.L_x_300) ;  /* 0xffffff2400c81947 */ /* 0x001fea000383ffff */
[----:B------:R-:W-:Y:S05]  /*ec10*/  EXIT ;  /* 0x000000000000794d */ /* 0x000fea0003800000 */
.L_x_8:
[----:B------:R-:W2:Y:S01]  /*ec20*/  LDL R22, [R1+0x80] ;  /* 0x0000800001167983 */ /* 0x000ea20000100800 */
[----:B0-----:R-:W-:-:S03]  /*ec30*/  ULDC.64 UR4, c[0x0][0x650] ;  /* 0x0001940000047ab9 */ /* 0x001fc60000000a00 */
[----:B-1----:R-:W3:Y:S01]  /*ec40*/  LDL R23, [R1+0x7c] ;  /* 0x00007c0001177983 */ /* 0x002ee20000100800 */
[----:B------:R-:W-:Y:S01]  /*ec50*/  PRMT R4, RZ, 0x7610, R4 ;  /* 0x00007610ff047816 */ /* 0x000fe20000000004 */
[----:B------:R-:W-:Y:S02]  /*ec60*/  IMAD.MOV.U32 R5, RZ, RZ, -0x1 ;  /* 0xffffffffff057424 */ /* 0x000fe400078e00ff */
[----:B------:R-:W-:Y:S02]  /*ec70*/  IMAD.MOV.U32 R7, RZ, RZ, -0x1 ;  /* 0xffffffffff077424 */ /* 0x000fe400078e00ff */
[----:B------:R-:W-:Y:S01]  /*ec80*/  IMAD.MOV.U32 R6, RZ, RZ, -0x1 ;  /* 0xffffffffff067424 */ /* 0x000fe200078e00ff */
[----:B--2---:R-:W-:-:S04]  /*ec90*/  ISETP.GE.U32.AND P0, PT, R22, UR4, PT ;  /* 0x0000000416007c0c */ /* 0x004fc8000bf06070 */
[----:B---3--:R-:W-:-:S13]  /*eca0*/  ISETP.GE.U32.AND.EX P0, PT, R23, UR5, PT, P0 ;  /* 0x0000000517007c0c */ /* 0x008fda000bf06100 */
[----:B------:R-:W-:Y:S05]  /*ecb0*/  @P0 BRA `(.L_x_301) ;  /* 0x00000004002c0947 */ /* 0x000fea0003800000 */
[----:B------:R-:W0:Y:S01]  /*ecc0*/  LDC.64 R14, c[0x0][0x628] ;  /* 0x00018a00ff0e7b82 */ /* 0x000e220000000a00 */
[----:B------:R-:W-:Y:S02]  /*ecd0*/  IMAD.MOV.U32 R8, RZ, RZ, R22 ;  /* 0x000000ffff087224 */ /* 0x000fe400078e0016 */
[----:B------:R-:W-:-:S05]  /*ece0*/  IMAD.MOV.U32 R9, RZ, RZ, R23 ;  /* 0x000000ffff097224 */ /* 0x000fca00078e0017 */
[----:B------:R-:W1:Y:S08]  /*ecf0*/  LDC R10, c[0x0][0x630] ;  /* 0x00018c00ff0a7b82 */ /* 0x000e700000000800 */
[----:B------:R-:W2:Y:S01]  /*ed00*/  LDC.64 R16, c[0x0][0x620] ;  /* 0x00018800ff107b82 */ /* 0x000ea20000000a00 */
[----:B0-----:R-:W-:-:S04]  /*ed10*/  ISETP.NE.U32.AND P0, PT, R14, RZ, PT ;  /* 0x000000ff0e00720c */ /* 0x001fc80003f05070 */
[----:B------:R-:W-:-:S13]  /*ed20*/  ISETP.NE.AND.EX P0, PT, R15, RZ, PT, P0 ;  /* 0x000000ff0f00720c */ /* 0x000fda0003f05300 */
[----:B-12---:R-:W-:Y:S05]  /*ed30*/  @!P0 BRA `(.L_x_302) ;  /* 0x0000000000288947 */ /* 0x006fea0003800000 */
        /* <DEDUP_REMOVED lines=10> */
.L_x_302:
[----:B------:R-:W0:Y:S01]  /*ede0*/  LDC.64 R20, c[0x0][0x640] ;  /* 0x00019000ff147b82 */ /* 0x000e220000000a00 */
[-CC-:B------:R-:W-:Y:S02]  /*edf0*/  SHF.R.U64 R14, R8, R10.reuse, R9.reuse ;  /* 0x0000000a080e7219 */ /* 0x180fe40000001209 */
[----:B------:R-:W-:Y:S02]  /*ee00*/  SHF.R.U32.HI R4, RZ, R10, R9 ;  /* 0x0000000aff047219 */ /* 0x000fe40000011609 */
[----:B------:R-:W-:-:S03]  /*ee10*/  IADD3 R7, P0, RZ, -R14, RZ ;  /* 0x8000000eff077210 */ /* 0x000fc60007f1e0ff */
[----:B------:R-:W1:Y:S02]  /*ee20*/  LDC R8, c[0x0][0x618] ;  /* 0x00018600ff087b82 */ /* 0x000e640000000800 */
[----:B------:R-:W-:Y:S02]  /*ee30*/  IMAD.X R5, RZ, RZ, ~R4, P0 ;  /* 0x000000ffff057224 */ /* 0x000fe400000e0e04 */
[----:B------:R-:W-:Y:S02]  /*ee40*/  IMAD.MOV.U32 R4, RZ, RZ, R22 ;  /* 0x000000ffff047224 */ /* 0x000fe400078e0016 */
[-C--:B------:R-:W-:Y:S02]  /*ee50*/  IMAD R6, R5, R16.reuse, RZ ;  /* 0x0000001005067224 */ /* 0x080fe400078e02ff */
[----:B------:R-:W2:Y:S01]  /*ee60*/  LDC R18, c[0x0][0x608] ;  /* 0x00018200ff127b82 */ /* 0x000ea20000000800 */
[----:B------:R-:W-:Y:S02]  /*ee70*/  IMAD.MOV.U32 R5, RZ, RZ, R23 ;  /* 0x000000ffff057224 */ /* 0x000fe400078e0017 */
[----:B------:R-:W-:-:S05]  /*ee80*/  IMAD.WIDE.U32 R4, R7, R16, R4 ;  /* 0x0000001007047225 */ /* 0x000fca00078e0004 */
[----:B------:R-:W3:Y:S01]  /*ee90*/  LDC R19, c[0x0][0x658] ;  /* 0x00019600ff137b82 */ /* 0x000ee20000000800 */
[----:B------:R-:W-:Y:S01]  /*eea0*/  IMAD R7, R7, R17, R6 ;  /* 0x0000001107077224 */ /* 0x000fe200078e0206 */
[----:B0-----:R-:W-:Y:S01]  /*eeb0*/  ISETP.NE.U32.AND P0, PT, R20, RZ, PT ;  /* 0x000000ff1400720c */ /* 0x001fe20003f05070 */
[----:B------:R-:W-:Y:S02]  /*eec0*/  IMAD.MOV.U32 R6, RZ, RZ, -0x1 ;  /* 0xffffffffff067424 */ /* 0x000fe400078e00ff */
[----:B------:R-:W-:Y:S01]  /*eed0*/  IMAD.IADD R5, R5, 0x1, R7 ;  /* 0x0000000105057824 */ /* 0x000fe200078e0207 */
[----:B------:R-:W-:Y:S02]  /*eee0*/  ISETP.NE.AND.EX P0, PT, R21, RZ, PT, P0 ;  /* 0x000000ff1500720c */ /* 0x000fe40003f05300 */
[----:B------:R-:W0:Y:S02]  /*eef0*/  LDC R17, c[0x0][0x600] ;  /* 0x00018000ff117b82 */ /* 0x000e240000000800 */
[----:B-1----:R-:W-:-:S02]  /*ef00*/  SHF.R.U64 R10, R4, R8, R5 ;  /* 0x00000008040a7219 */ /* 0x002fc40000001205 */
[----:B------:R-:W-:-:S04]  /*ef10*/  SHF.R.U32.HI R5, RZ, R8, R5 ;  /* 0x00000008ff057219 */ /* 0x000fc80000011605 */
[----:B------:R-:W1:Y:S01]  /*ef20*/  LDC R22, c[0x0][0x648] ;  /* 0x00019200ff167b82 */ /* 0x000e620000000800 */
[-CC-:B--2---:R-:W-:Y:S02]  /*ef30*/  SHF.R.U64 R15, R10, R18.reuse, R5.reuse ;  /* 0x000000120a0f7219 */ /* 0x184fe40000001205 */
[----:B------:R-:W-:Y:S01]  /*ef40*/  SHF.R.U32.HI R4, RZ, R18, R5 ;  /* 0x00000012ff047219 */ /* 0x000fe20000011605 */
[----:B------:R-:W-:-:S04]  /*ef50*/  IMAD.MOV.U32 R18, RZ, RZ, 0x1 ;  /* 0x00000001ff127424 */ /* 0x000fc800078e00ff */
[----:B------:R-:W2:Y:S01]  /*ef60*/  LDC R23, c[0x0][0x638] ;  /* 0x00018e00ff177b82 */ /* 0x000ea20000000800 */
[-CC-:B---3--:R-:W-:Y:S02]  /*ef70*/  SHF.R.U64 R16, R15, R19.reuse, R4.reuse ;  /* 0x000000130f107219 */ /* 0x188fe40000001204 */
[-C--:B------:R-:W-:Y:S02]  /*ef80*/  SHF.L.U32 R6, R6, R19.reuse, RZ ;  /* 0x0000001306067219 */ /* 0x080fe400000006ff */
[----:B------:R-:W-:Y:S01]  /*ef90*/  SHF.R.U32.HI R5, RZ, R19, R4 ;  /* 0x00000013ff057219 */ /* 0x000fe20000011604 */
[----:B------:R-:W-:Y:S01]  /*efa0*/  IMAD.MOV.U32 R4, RZ, RZ, R16 ;  /* 0x000000ffff047224 */ /* 0x000fe200078e0010 */
[----:B------:R-:W-:Y:S01]  /*efb0*/  LOP3.LUT R24, RZ, R6, RZ, 0x33, !PT ;  /* 0x00000006ff187212 */ /* 0x000fe200078e33ff */
[----:B------:R-:W3:Y:S01]  /*efc0*/  LDC R25, c[0x0][0x610] ;  /* 0x00018400ff197b82 */ /* 0x000ee20000000800 */
[----:B------:R-:W-:Y:S05]  /*efd0*/  @!P0 BRA `(.L_x_303) ;  /* 0x0000000000288947 */ /* 0x000fea0003800000 */
        /* <DEDUP_REMOVED lines=10> */
.L_x_303:
[----:B-1----:R-:W-:Y:S01]  /*f080*/  SHF.R.U64 R4, R4, R22, R5 ;  /* 0x0000001604047219 */ /* 0x002fe20000001205 */
[----:B0-----:R-:W-:Y:S01]  /*f090*/  VIADD R7, R17, 0xffffffff ;  /* 0xffffffff11077836 */ /* 0x001fe20000000000 */
[----:B------:R-:W-:Y:S01]  /*f0a0*/  SHF.L.U32 R18, R18, R19, RZ ;  /* 0x0000001312127219 */ /* 0x000fe200000006ff */
[----:B------:R-:W-:Y:S01]  /*f0b0*/  @P3 IMAD R0, R11, R12, R2 ;  /* 0x0000000c0b003224 */ /* 0x000fe200078e0202 */
[----:B------:R-:W-:Y:S01]  /*f0c0*/  LOP3.LUT R3, R15, R24, RZ, 0xc0, !PT ;  /* 0x000000180f037212 */ /* 0x000fe200078ec0ff */
[----:B------:R-:W-:Y:S01]  /*f0d0*/  IMAD.MOV R5, RZ, RZ, -R4 ;  /* 0x000000ffff057224 */ /* 0x000fe200078e0a04 */
[----:B------:R-:W-:Y:S01]  /*f0e0*/  LOP3.LUT R7, R10, R7, RZ, 0xc0, !PT ;  /* 0x000000070a077212 */ /* 0x000fe200078ec0ff */
[----:B------:R-:W-:Y:S02]  /*f0f0*/  IMAD.MOV.U32 R6, RZ, RZ, R14 ;  /* 0x000000ffff067224 */ /* 0x000fe400078e000e */
[----:B------:R-:W-:Y:S02]  /*f100*/  IMAD R3, R18, R4, R3 ;  /* 0x0000000412037224 */ /* 0x000fe400078e0203 */
[----:B--2---:R-:W-:-:S02]  /*f110*/  IMAD R2, R5, R23, R16 ;  /* 0x0000001705027224 */ /* 0x004fc400078e0210 */
[----:B---3--:R-:W-:Y:S02]  /*f120*/  IMAD R0, R3, R25, R0 ;  /* 0x0000001903007224 */ /* 0x008fe400078e0200 */
[----:B------:R-:W-:Y:S02]  /*f130*/  IMAD R5, R2, R17, R7 ;  /* 0x0000001102057224 */ /* 0x000fe400078e0207 */
[----:B------:R-:W-:-:S03]  /*f140*/  IMAD.MOV.U32 R4, RZ, RZ, 0x1 ;  /* 0x00000001ff047424 */ /* 0x000fc600078e00ff */
[----:B------:R-:W-:Y:S02]  /*f150*/  SEL R7, R5, R0, !P3 ;  /* 0x0000000005077207 */ /* 0x000fe40005800000 */
[----:B------:R-:W-:-:S07]  /*f160*/  SEL R5, R0, R5, !P3 ;  /* 0x0000000500057207 */ /* 0x000fce0005800000 */
.L_x_301:
[----:B------:R-:W-:-:S08]  /*f170*/  NOP ;  /* 0x0000000000007918 */ /* 0x000fd00000000000 */
[----:B------:R-:W0:-:S00]  /*f180*/  USETMAXREG.DEALLOC.CTAPOOL 0x28 ;  /* 0x00000028000079c8 */ /* 0x000e0000080e0500 */
[----:B------:R-:W-:-:S13]  /*f190*/  ISETP.NE.AND P0, PT, RZ, UR8, PT ;  /* 0x00000008ff007c0c */ /* 0x000fda000bf05270 */
[----:B------:R-:W-:Y:S05]  /*f1a0*/  @P0 EXIT ;  /* 0x000000000000094d */ /* 0x000fea0003800000 */
[----:B0-----:R-:W-:Y:S01]  /*f1b0*/  LOP3.LUT P0, RZ, R4, 0xff, RZ, 0xc0, !PT ;  /* 0x000000ff04ff7812 */ /* 0x001fe2000780c0ff */
[----:B------:R-:W-:Y:S02]  /*f1c0*/  IMAD.MOV.U32 R0, RZ, RZ, 0x1 ;  /* 0x00000001ff007424 */ /* 0x000fe400078e00ff */
[----:B------:R-:W-:-:S10]  /*f1d0*/  IMAD.MOV.U32 R9, RZ, RZ, RZ ;  /* 0x000000ffff097224 */ /* 0x000fd400078e00ff */
[----:B------:R-:W-:Y:S05]  /*f1e0*/  @!P0 BRA `(.L_x_304) ;  /* 0x0000000c005c8947 */ /* 0x000fea0003800000 */
[----:B------:R-:W0:Y:S01]  /*f1f0*/  S2UR UR12, SR_CgaCtaId ;  /* 0x00000000000c79c3 */ /* 0x000e220000008800 */
[----:B------:R-:W-:Y:S01]  /*f200*/  ULDC UR4, c[0x0][0x28c] ;  /* 0x0000a30000047ab9 */ /* 0x000fe20000000800 */
[----:B------:R-:W-:Y:S01]  /*f210*/  ULDC UR6, c[0x0][0x658] ;  /* 0x0001960000067ab9 */ /* 0x000fe20000000800 */
[----:B------:R-:W-:Y:S01]  /*f220*/  UIADD3 UR10, UR4, 0x3f, URZ ;  /* 0x0000003f040a7890 */ /* 0x000fe2000fffe03f */
[----:B------:R-:W-:Y:S01]  /*f230*/  BSSY B0, `(.L_x_304) ;  /* 0x00000d2000007945 */ /* 0x000fe20003800000 */
[----:B------:R-:W-:Y:S01]  /*f240*/  UMOV UR7, 0xffffffff ;  /* 0xffffffff00077882 */ /* 0x000fe20000000000 */
[----:B------:R-:W-:Y:S01]  /*f250*/  ULDC UR5, c[0x0][0x600] ;  /* 0x0001800000057ab9 */ /* 0x000fe20000000800 */
[----:B------:R-:W-:Y:S01]  /*f260*/  UMOV UR9, 0x1 ;  /* 0x0000000100097882 */ /* 0x000fe20000000000 */
[----:B------:R-:W-:Y:S01]  /*f270*/  USHF.L.U32 UR7, UR7, UR6, URZ ;  /* 0x0000000607077299 */ /* 0x000fe2000800063f */
[----:B------:R-:W-:Y:S01]  /*f280*/  IMAD.MOV.U32 R11, RZ, RZ, 0x1 ;  /* 0x00000001ff0b7424 */ /* 0x000fe200078e00ff */
[----:B------:R-:W-:Y:S01]  /*f290*/  UIADD3 UR4, UR5, -0x1, URZ ;  /* 0xffffffff05047890 */ /* 0x000fe2000fffe03f */
[----:B------:R-:W-:Y:S01]  /*f2a0*/  IMAD.MOV.U32 R0, RZ, RZ, 0x1 ;  /* 0x00000001ff007424 */ /* 0x000fe200078e00ff */
[----:B------:R-:W-:Y:S01]  /*f2b0*/  USHF.R.S32.HI UR11, URZ, 0x1f, UR10 ;  /* 0x0000001f3f0b7899 */ /* 0x000fe2000801140a */
[----:B------:R-:W-:Y:S01]  /*f2c0*/  IMAD.MOV.U32 R9, RZ, RZ, RZ ;  /* 0x000000ffff097224 */ /* 0x000fe200078e00ff */
[----:B------:R-:W-:Y:S01]  /*f2d0*/  ULDC UR8, c[0x0][0xc] ;  /* 0x0000030000087ab9 */ /* 0x000fe20000000800 */
[----:B------:R-:W-:-:S02]  /*f2e0*/  USHF.L.U32 UR5, UR9, UR6, URZ ;  /* 0x0000000609057299 */ /* 0x000fc4000800063f */
[----:B------:R-:W-:Y:S01]  /*f2f0*/  ULEA.HI UR11, UR11, UR10, URZ, 0x6 ;  /* 0x0000000a0b0b7291 */ /* 0x000fe2000f8f303f */
[----:B------:R-:W-:Y:S01]  /*f300*/  ULDC UR9, c[0x0][0x10] ;  /* 0x0000040000097ab9 */ /* 0x000fe20000000800 */
[----:B------:R-:W-:Y:S02]  /*f310*/  ULOP3.LUT UR6, URZ, UR7, URZ, 0x33, !UPT ;  /* 0x000000073f067292 */ /* 0x000fe4000f8e333f */
[----:B------:R-:W-:Y:S01]  /*f320*/  UIMAD.WIDE.U32 UR8, UR8, UR9, URZ ;  /* 0x00000009080872a5 */ /* 0x000fe2000f8e003f */
[----:B------:R-:W-:Y:S01]  /*f330*/  ULDC UR7, c[0x0][0x14] ;  /* 0x0000050000077ab9 */ /* 0x000fe20000000800 */
[----:B------:R-:W-:Y:S01]  /*f340*/  USHF.R.S32.HI UR20, URZ, 0x6, UR11 ;  /* 0x000000063f147899 */ /* 0x000fe2000801140b */
[----:B0-----:R-:W-:Y:S01]  /*f350*/  IMAD.U32 R8, RZ, RZ, UR12 ;  /* 0x0000000cff087e24 */ /* 0x001fe2000f8e00ff */
[----:B------:R-:W-:Y:S02]  /*f360*/  UIMAD.WIDE.U32 UR24, UR8, UR7, URZ ;  /* 0x00000007081872a5 */ /* 0x000fe4000f8e003f */
[----:B------:R-:W-:-:S02]  /*f370*/  UIMAD UR18, UR9, UR7, URZ ;  /* 0x00000007091272a4 */ /* 0x000fc4000f8e023f */
[----:B------:R-:W-:Y:S02]  /*f380*/  ULOP3.LUT UR23, UR13, 0x2, URZ, 0xfc, !UPT ;  /* 0x000000020d177892 */ /* 0x000fe4000f8efc3f */
[----:B------:R-:W-:Y:S02]  /*f390*/  UIADD3 UR18, UR25, UR18, URZ ;  /* 0x0000001219127290 */ /* 0x000fe4000fffe03f */
[----:B------:R-:W-:Y:S01]  /*f3a0*/  UIADD3 UR28, UR20, 0x1, URZ ;  /* 0x00000001141c7890 */ /* 0x000fe2000fffe03f */
[----:B------:R-:W-:-:S11]  /*f3b0*/  ULDC.64 UR26, c[0x0][0x198] ;  /* 0x00006600001a7ab9 */ /* 0x000fd60000000a00 */
.L_x_315:
[----:B------:R-:W-:-:S03]  /*f3c0*/  UMOV UR7, 0xffffffff ;  /* 0xffffffff00077882 */ /* 0x000fc60000000000 */
[----:B------:R-:W-:Y:S05]  /*f3d0*/  BRA.DIV UR7, `(.L_x_305) ;  /* 0x0000001207907947 */ /* 0x000fea000b800000 */
[----:B------:R-:W-:-:S13]  /*f3e0*/  ELECT P0, URZ, PT ;  /* 0x00000000003f782f */ /* 0x000fda0003800000 */
.L_x_331:
[----:B------:R-:W0:Y:S01]  /*f3f0*/  LDC R2, c[0x0][0x28c] ;  /* 0x0000a300ff027b82 */ /* 0x000e220000000800 */
[----:B------:R-:W-:Y:S01]  /*f400*/  BSSY B1, `(.L_x_306) ;  /* 0x000003c000017945 */ /* 0x000fe20003800000 */
[----:B0-----:R-:W-:-:S13]  /*f410*/  ISETP.LT.OR P0, PT, R2, 0x1, !P0 ;  /* 0x000000010200780c */ /* 0x001fda0004701670 */
[----:B------:R-:W-:Y:S05]  /*f420*/  @P0 BRA `(.L_x_307) ;  /* 0x0000000000e40947 */ /* 0x000fea0003800000 */
[----:B------:R-:W-:Y:S02]  /*f430*/  IMAD R5, R5, 0x4, R8 ;  /* 0x0000000405057824 */ /* 0x000fe400078e0208 */
[----:B------:R-:W-:Y:S02]  /*f440*/  IMAD.SHL.U32 R7, R7, 0x100, RZ ;  /* 0x0000010007077824 */ /* 0x000fe400078e00ff */
[----:B------:R-:W-:Y:S02]  /*f450*/  IMAD.MOV.U32 R14, RZ, RZ, RZ ;  /* 0x000000ffff0e7224 */ /* 0x000fe400078e00ff */
[----:B------:R-:W-:Y:S02]  /*f460*/  IMAD.U32 R15, RZ, RZ, UR28 ;  /* 0x0000001cff0f7e24 */ /* 0x000fe4000f8e00ff */
[----:B------:R-:W-:Y:S02]  /*f470*/  IMAD.MOV.U32 R2, RZ, RZ, R0 ;  /* 0x000000ffff027224 */ /* 0x000fe400078e0000 */
[----:B------:R-:W-:-:S02]  /*f480*/  IMAD.MOV.U32 R3, RZ, RZ, R9 ;  /* 0x000000ffff037224 */ /* 0x000fc400078e0009 */
[----:B------:R-:W-:-:S07]  /*f490*/  IMAD.SHL.U32 R10, R5, 0x20, RZ ;  /* 0x00000020050a7824 */ /* 0x000fce00078e00ff */
.L_x_310:
[----:B------:R-:W0:Y:S01]  /*f4a0*/  S2UR UR7, SR_CgaCtaId ;  /* 0x00000000000779c3 */ /* 0x000e220000008800 */
[----:B------:R-:W1:Y:S01]  /*f4b0*/  S2R R16, SR_TID.X ;  /* 0x0000000000107919 */ /* 0x000e620000002100 */
[----:B------:R-:W-:Y:S02]  /*f4c0*/  MOV R5, 0x400 ;  /* 0x0000040000057802 */ /* 0x000fe40000000f00 */
[----:B------:R-:W-:Y:S01]  /*f4d0*/  SHF.L.U32 R4, R2, 0x1f, RZ ;  /* 0x0000001f02047819 */ /* 0x000fe200000006ff */
[----:B0-----:R-:W-:-:S05]  /*f4e0*/  IMAD.U32 R8, RZ, RZ, UR7 ;  /* 0x00000007ff087e24 */ /* 0x001fca000f8e00ff */
[----:B------:R-:W-:Y:S02]  /*f4f0*/  LEA R12, R8, R5, 0x18 ;  /* 0x00000005080c7211 */ /* 0x000fe400078ec0ff */
[----:B-1----:R-:W-:-:S03]  /*f500*/  LOP3.LUT P1, RZ, R16, 0x7f, RZ, 0xc0, !PT ;  /* 0x0000007f10ff7812 */ /* 0x002fc6000782c0ff */
[----:B------:R-:W-:-:S04]  /*f510*/  IMAD R13, R3, 0x8, R12 ;  /* 0x00000008030d7824 */ /* 0x000fc800078e020c */
[----:B------:R-:W0:Y:S06]  /*f520*/  SYNCS.PHASECHK.TRANS64.TRYWAIT P0, [R13+URZ+0x48], R4 ;  /* 0x000048040d0075a7 */ /* 0x000e2c000800017f */
[----:B------:R-:W1:Y:S01]  /*f530*/  @!P1 LDC R5, c[0x0][0x500] ;  /* 0x00014000ff059b82 */ /* 0x000e620000000800 */
[----:B0-----:R-:W-:Y:S05]  /*f540*/  @!P0 BRA `(.L_x_308) ;  /* 0x0000001000548947 */ /* 0x001fea0003800000 */
.L_x_332:
[----:B------:R-:W-:Y:S01]  /*f550*/  UPRMT UR7, UR23, 0x9910, URZ ;  /* 0x0000991017077896 */ /* 0x000fe2000800003f */
[----:B-1----:R1:W-:Y:S03]  /*f560*/  @!P1 SYNCS.ARRIVE.TRANS64 RZ, [R13+URZ], R5 ;  /* 0x000000050dff99a7 */ /* 0x0023e6000800003f */
[----:B------:R-:W-:-:S06]  /*f570*/  UISETP.NE.AND UP0, UPT, UR7, 0x2, UPT ;  /* 0x000000020700788c */ /* 0x000fcc000bf05270 */
[----:B------:R-:W-:-:S13]  /*f580*/  PLOP3.LUT P0, PT, PT, PT, UP0, 0x80, 0x0 ;  /* 0x000000000000781c */ /* 0x000fda0003f0f008 */
[----:B-1----:R-:W-:Y:S05]  /*f590*/  @P0 BRA `(.L_x_309) ;  /* 0x0000000000040947 */ /* 0x002fea0003800000 */
[----:B------:R-:W-:Y:S01]  /*f5a0*/  BPT.TRAP 0x1 ;  /* 0x000000040000795c */ /* 0x000fe20000300000 */
.L_x_309:
[----:B0-----:R-:W-:Y:S01]  /*f5b0*/  IMAD R4, R3, 0x4, R8 ;  /* 0x0000000403047824 */ /* 0x001fe200078e0208 */
[----:B------:R-:W-:Y:S01]  /*f5c0*/  R2UR UR9, R13 ;  /* 0x000000000d0972ca */ /* 0x000fe200000e0000 */
[----:B------:R-:W-:Y:S01]  /*f5d0*/  VIADD R15, R15, 0xffffffff ;  /* 0xffffffff0f0f7836 */ /* 0x000fe20000000000 */
[----:B------:R-:W-:Y:S01]  /*f5e0*/  UIADD3 UR14, UP0, UR26, 0xf0, URZ ;  /* 0x000000f01a0e7890 */ /* 0x000fe2000ff1e03f */
[--C-:B------:R-:W-:Y:S01]  /*f5f0*/  IMAD.U32 R4, R4, 0x800, R12.reuse ;  /* 0x0000080004047824 */ /* 0x100fe200078e000c */
[----:B------:R-:W-:Y:S01]  /*f600*/  R2UR UR11, R10 ;  /* 0x000000000a0b72ca */ /* 0x000fe200000e0000 */
[C---:B------:R-:W-:Y:S01]  /*f610*/  IMAD R12, R3.reuse, 0x4000, R12 ;  /* 0x00004000030c7824 */ /* 0x040fe200078e020c */
[----:B------:R-:W-:Y:S01]  /*f620*/  R2UR UR10, R14 ;  /* 0x000000000e0a72ca */ /* 0x000fe200000e0000 */
[----:B------:R-:W-:Y:S01]  /*f630*/  UIADD3 UR30, UP1, UR26, 0x1f0, URZ ;  /* 0x000001f01a1e7890 */ /* 0x000fe2000ff3e03f */
[----:B------:R-:W-:Y:S01]  /*f640*/  R2UR UR7, R4 ;  /* 0x00000000040772ca */ /* 0x000fe200000e0000 */
[----:B------:R-:W-:Y:S01]  /*f650*/  UIADD3.X UR15, URZ, UR27, URZ, UP0, !UPT ;  /* 0x0000001b3f0f7290 */ /* 0x000fe200087fe43f */
[----:B------:R-:W-:Y:S01]  /*f660*/  R2UR UR8, R12 ;  /* 0x000000000c0872ca */ /* 0x000fe200000e0000 */
[----:B------:R-:W-:Y:S01]  /*f670*/  VIADD R3, R3, 0x1 ;  /* 0x0000000103037836 */ /* 0x000fe20000000000 */
[----:B------:R-:W-:Y:S01]  /*f680*/  R2UR UR12, R6 ;  /* 0x00000000060c72ca */ /* 0x000fe200000e0000 */
[----:B------:R-:W-:Y:S01]  /*f690*/  UIADD3.X UR31, URZ, UR27, URZ, UP1, !UPT ;  /* 0x0000001b3f1f7290 */ /* 0x000fe20008ffe43f */
[----:B------:R-:W-:Y:S01]  /*f6a0*/  R2UR UR21, R7 ;  /* 0x00000000071572ca */ /* 0x000fe200000e0000 */
[----:B------:R-:W-:Y:S01]  /*f6b0*/  UMOV UR22, 0xf0000 ;  /* 0x000f000000167882 */ /* 0x000fe20000000000 */
[----:B------:R-:W-:Y:S01]  /*f6c0*/  ISETP.GT.AND P1, PT, R15, 0x1, PT ;  /* 0x000000010f00780c */ /* 0x000fe20003f24270 */
[----:B------:R-:W-:Y:S01]  /*f6d0*/  UMOV UR16, 0x0 ;  /* 0x0000000000107882 */ /* 0x000fe20000000000 */
[----:B------:R-:W-:Y:S01]  /*f6e0*/  UMOV UR17, 0x10000000 ;  /* 0x1000000000117882 */ /* 0x000fe20000000000 */
[----:B------:R-:W-:Y:S01]  /*f6f0*/  ISETP.NE.AND P0, PT, R3, 0x9, PT ;  /* 0x000000090300780c */ /* 0x000fe20003f05270 */
[----:B------:R-:W-:Y:S01]  /*f700*/  VIADD R14, R14, 0x40 ;  /* 0x000000400e0e7836 */ /* 0x000fe20000000000 */
[----:B------:R-:W-:-:S02]  /*f710*/  UIADD3 UR7, UR7, 0x180, URZ ;  /* 0x0000018007077890 */ /* 0x000fc4000fffe03f */
[----:B------:R-:W-:Y:S01]  /*f720*/  UIADD3 UR19, UR8, 0x12180, URZ ;  /* 0x0001218008137890 */ /* 0x000fe2000fffe03f */
[----:B------:R-:W-:Y:S02]  /*f730*/  SEL R5, RZ, 0x1, P0 ;  /* 0x00000001ff057807 */ /* 0x000fe40000000000 */
[----:B------:R-:W-:Y:S02]  /*f740*/  SEL R3, R3, RZ, P0 ;  /* 0x000000ff03037207 */ /* 0x000fe40000000000 */
[----:B------:R-:W-:Y:S01]  /*f750*/  UMOV UR8, UR7 ;  /* 0x0000000700087c82 */ /* 0x000fe20008000000 */
[----:B------:R-:W-:Y:S01]  /*f760*/  LOP3.LUT R2, R2, R5, RZ, 0x3c, !PT ;  /* 0x0000000502027212 */ /* 0x000fe200078e3cff */
[----:B------:R0:W-:Y:S02]  /*f770*/  UTMALDG.3D.MULTICAST [UR8], [UR14], UR22, desc[UR16] ;  /* 0x000010080e0073b4 */ /* 0x0001e40008011816 */
[----:B0-----:R-:W-:Y:S01]  /*f780*/  UMOV UR8, UR19 ;  /* 0x0000001300087c82 */ /* 0x001fe20008000000 */
[----:B------:R-:W-:-:S02]  /*f790*/  UMOV UR11, UR21 ;  /* 0x00000015000b7c82 */ /* 0x000fc40008000000 */
[----:B------:R0:W-:Y:S02]  /*f7a0*/  UTMALDG.3D [UR8], [UR30], desc[UR16] ;  /* 0x000010081e0075b4 */ /* 0x0001e40008011000 */
[----:B0-----:R-:W-:Y:S05]  /*f7b0*/  @P1 BRA `(.L_x_310) ;  /* 0xfffffffc00381947 */ /* 0x001fea000383ffff */
.L_x_307:
[----:B------:R-:W-:Y:S05]  /*f7c0*/  BSYNC B1 ;  /* 0x0000000000017941 */ /* 0x000fea0003800000 */
.L_x_306:
[----:B------:R-:W2:Y:S01]  /*f7d0*/  LDL.LU R17, [R1+0x7c] ;  /* 0x00007c0001117983 */ /* 0x000ea20000300800 */
[----:B------:R-:W-:Y:S01]  /*f7e0*/  LOP3.LUT P1, RZ, R11, 0xff, RZ, 0xc0, !PT ;  /* 0x000000ff0bff7812 */ /* 0x000fe2000782c0ff */
[----:B------:R-:W-:Y:S01]  /*f7f0*/  VIADD R4, R9, UR20 ;  /* 0x0000001409047c36 */ /* 0x000fe20008000000 */
[----:B------:R-:W-:Y:S01]  /*f800*/  ULDC.64 UR8, c[0x0][0x650] ;  /* 0x0001940000087ab9 */ /* 0x000fe20000000a00 */
[----:B------:R-:W3:Y:S01]  /*f810*/  LDL.LU R16, [R1+0x80] ;  /* 0x0000800001107983 */ /* 0x000ee20000300800 */
[----:B------:R-:W-:Y:S01]  /*f820*/  IMAD.U32 R6, RZ, RZ, UR20 ;  /* 0x00000014ff067e24 */ /* 0x000fe2000f8e00ff */
[----:B------:R-:W-:Y:S01]  /*f830*/  UISETP.GE.U32.AND UP0, UPT, UR20, 0x9, UPT ;  /* 0x000000091400788c */ /* 0x000fe2000bf06070 */
[----:B------:R-:W-:Y:S01]  /*f840*/  ISETP.GT.U32.AND P0, PT, R4, 0x8, PT ;  /* 0x000000080400780c */ /* 0x000fe20003f04070 */
[----:B------:R-:W-:Y:S01]  /*f850*/  BSSY B1, `(.L_x_311) ;  /* 0x000006d000017945 */ /* 0x000fe20003800000 */
[----:B------:R-:W-:Y:S01]  /*f860*/  IMAD.MOV.U32 R7, RZ, RZ, -0x1 ;  /* 0xffffffffff077424 */ /* 0x000fe200078e00ff */
[----:B------:R-:W-:-:S02]  /*f870*/  PRMT R11, RZ, 0x7610, R11 ;  /* 0x00007610ff0b7816 */ /* 0x000fc4000000000b */
[----:B------:R-:W-:Y:S01]  /*f880*/  ISETP.LT.U32.AND P0, PT, R6, 0x9, P0 ;  /* 0x000000090600780c */ /* 0x000fe20000701070 */
[----:B------:R-:W-:Y:S01]  /*f890*/  IMAD.MOV.U32 R6, RZ, RZ, -0x1 ;  /* 0xffffffffff067424 */ /* 0x000fe200078e00ff */
[----:B------:R-:W0:Y:S01]  /*f8a0*/  @P1 S2R R8, SR_CgaCtaId ;  /* 0x0000000000081919 */ /* 0x000e220000008800 */
[----:B------:R-:W-:Y:S02]  /*f8b0*/  @P1 MOV R3, 0x400 ;  /* 0x0000040000031802 */ /* 0x000fe40000000f00 */
[----:B------:R-:W-:Y:S02]  /*f8c0*/  PLOP3.LUT P2, PT, PT, PT, UP0, 0x80, 0x0 ;  /* 0x000000000000781c */ /* 0x000fe40003f4f008 */
[----:B0-----:R-:W-:Y:S01]  /*f8d0*/  @P1 LEA R5, R8, R3, 0x18 ;  /* 0x0000000308051211 */ /* 0x001fe200078ec0ff */
[----:B------:R-:W-:-:S03]  /*f8e0*/  IMAD.WIDE.U32 R2, R4, 0x38e38e39, RZ ;  /* 0x38e38e3904027825 */ /* 0x000fc600078e00ff */
[----:B------:R0:W-:Y:S01]  /*f8f0*/  @P1 SYNCS.ARRIVE.TRANS64.A1T0 RZ, [R5+URZ+0xa8], RZ ;  /* 0x0000a8ff05ff19a7 */ /* 0x0001e2000810003f */
[----:B------:R-:W-:Y:S02]  /*f900*/  PRMT R2, RZ, 0x7610, R2 ;  /* 0x00007610ff027816 */ /* 0x000fe40000000002 */
[----:B0-----:R-:W-:Y:S02]  /*f910*/  SHF.R.U32.HI R5, RZ, 0x1, R3 ;  /* 0x00000001ff057819 */ /* 0x001fe40000011603 */
[----:B------:R-:W-:-:S03]  /*f920*/  SEL R3, RZ, 0x1, !P0 ;  /* 0x00000001ff037807 */ /* 0x000fc60004000000 */
[----:B------:R-:W-:Y:S01]  /*f930*/  IMAD R9, R5, -0x9, R4 ;  /* 0xfffffff705097824 */ /* 0x000fe200078e0204 */
[----:B------:R-:W-:-:S04]  /*f940*/  LOP3.LUT R0, R0, R3, RZ, 0x3c, !PT ;  /* 0x0000000300007212 */ /* 0x000fc800078e3cff */
[----:B------:R-:W-:Y:S01]  /*f950*/  @P2 LOP3.LUT R0, R0, 0x1, R5, 0x78, !PT ;  /* 0x0000000100002812 */ /* 0x000fe200078e7805 */
[----:B------:R-:W-:Y:S01]  /*f960*/  IMAD.MOV.U32 R5, RZ, RZ, -0x1 ;  /* 0xffffffffff057424 */ /* 0x000fe200078e00ff */
[----:B---3--:R-:W-:-:S04]  /*f970*/  IADD3 R16, P1, R16, UR24, RZ ;  /* 0x0000001810107c10 */ /* 0x008fc8000ff3e0ff */
[----:B--2---:R-:W-:Y:S01]  /*f980*/  IADD3.X R17, R17, UR18, RZ, P1, !PT ;  /* 0x0000001211117c10 */ /* 0x004fe20008ffe4ff */
[----:B------:R0:W-:Y:S01]  /*f990*/  STL [R1+0x80], R16 ;  /* 0x0000801001007387 */ /* 0x0001e20000100800 */
[----:B------:R-:W-:-:S03]  /*f9a0*/  ISETP.GE.U32.AND P0, PT, R16, UR8, PT ;  /* 0x0000000810007c0c */ /* 0x000fc6000bf06070 */
[----:B------:R0:W-:Y:S01]  /*f9b0*/  STL [R1+0x7c], R17 ;  /* 0x00007c1101007387 */ /* 0x0001e20000100800 */
[----:B------:R-:W-:-:S13]  /*f9c0*/  ISETP.GE.U32.AND.EX P0, PT, R17, UR9, PT, P0 ;  /* 0x0000000911007c0c */ /* 0x000fda000bf06100 */
[----:B0-----:R-:W-:Y:S05]  /*f9d0*/  @P0 BRA `(.L_x_312) ;  /* 0x0000000400500947 */ /* 0x001fea0003800000 */
[----:B------:R-:W-:Y:S01]  /*f9e0*/  ULDC.64 UR8, c[0x0][0x628] ;  /* 0x00018a0000087ab9 */ /* 0x000fe20000000a00 */
[----:B------:R-:W0:Y:S01]  /*f9f0*/  S2R R12, SR_CTAID.X ;  /* 0x00000000000c7919 */ /* 0x000e220000002500 */
[----:B------:R-:W-:Y:S01]  /*fa00*/  ISETP.NE.U32.AND P0, PT, RZ, UR8, PT ;  /* 0x00000008ff007c0c */ /* 0x000fe2000bf05070 */
[----:B------:R-:W-:Y:S01]  /*fa10*/  ULDC UR10, c[0x0][0x630] ;  /* 0x00018c00000a7ab9 */ /* 0x000fe20000000800 */
[----:B------:R-:W-:Y:S01]  /*fa20*/  IMAD.MOV.U32 R2, RZ, RZ, R16 ;  /* 0x000000ffff027224 */ /* 0x000fe200078e0010 */
[----:B------:R-:W1:Y:S01]  /*fa30*/  S2R R10, SR_CTAID.Y ;  /* 0x00000000000a7919 */ /* 0x000e620000002600 */
[----:B------:R-:W-:Y:S01]  /*fa40*/  ISETP.NE.AND.EX P0, PT, RZ, UR9, PT, P0 ;  /* 0x00000009ff007c0c */ /* 0x000fe2000bf05300 */
[----:B------:R-:W-:-:S12]  /*fa50*/  IMAD.MOV.U32 R3, RZ, RZ, R17 ;  /* 0x000000ffff037224 */ /* 0x000fd800078e0011 */
[----:B------:R-:W-:Y:S05]  /*fa60*/  @!P0 BRA `(.L_x_313) ;  /* 0x0000000000288947 */ /* 0x000fea0003800000 */
[----:B------:R-:W-:Y:S02]  /*fa70*/  ULDC UR7, c[0x0][0x634] ;  /* 0x00018d0000077ab9 */ /* 0x000fe40000000800 */
[----:B------:R-:W-:-:S05]  /*fa80*/  IADD3 R7, P0, R16, UR7, RZ ;  /* 0x0000000710077c10 */ /* 0x000fca000ff1e0ff */
[----:B------:R-:W-:-:S04]  /*fa90*/  IMAD.X R13, RZ, RZ, R17, P0 ;  /* 0x000000ffff0d7224 */ /* 0x000fc800000e0611 */
[----:B------:R-:W-:-:S04]  /*faa0*/  IMAD.WIDE.U32 R4, R13, UR8, RZ ;  /* 0x000000080d047c25 */ /* 0x000fc8000f8e00ff */
[----:B------:R-:W-:-:S04]  /*fab0*/  IMAD.WIDE.U32 R4, P0, R7, UR9, R4 ;  /* 0x0000000907047c25 */ /* 0x000fc8000f800004 */
[----:B------:R-:W-:-:S04]  /*fac0*/  IMAD.WIDE.U32 R6, R7, UR8, RZ ;  /* 0x0000000807067c25 */ /* 0x000fc8000f8e00ff */
[----:B------:R-:W-:Y:S01]  /*fad0*/  IMAD.X R3, RZ, RZ, RZ, P0 ;  /* 0x000000ffff037224 */ /* 0x000fe200000e06ff */
[----:B------:R-:W-:Y:S01]  /*fae0*/  IADD3 RZ, P0, R7, R4, RZ ;  /* 0x0000000407ff7210 */ /* 0x000fe20007f1e0ff */
[----:B------:R-:W-:-:S04]  /*faf0*/  IMAD.MOV.U32 R2, RZ, RZ, R5 ;  /* 0x000000ffff027224 */ /* 0x000fc800078e0005 */
[----:B------:R-:W-:-:S08]  /*fb00*/  IMAD.WIDE.U32.X R2, R13, UR9, R2, P0 ;  /* 0x000000090d027c25 */ /* 0x000fd000080e0402 */
.L_x_313:
[--C-:B------:R-:W-:Y:S01]  /*fb10*/  SHF.R.U64 R6, R2, UR10, R3.reuse ;  /* 0x0000000a02067c19 */ /* 0x100fe20008001203 */
[----:B------:R-:W-:Y:S01]  /*fb20*/  ULDC.64 UR8, c[0x0][0x620] ;  /* 0x0001880000087ab9 */ /* 0x000fe20000000a00 */
[----:B------:R-:W-:Y:S01]  /*fb30*/  SHF.R.U32.HI R2, RZ, UR10, R3 ;  /* 0x0000000aff027c19 */ /* 0x000fe20008011603 */
[----:B------:R-:W-:Y:S01]  /*fb40*/  IMAD.MOV.U32 R3, RZ, RZ, R17 ;  /* 0x000000ffff037224 */ /* 0x000fe200078e0011 */
[----:B------:R-:W-:Y:S01]  /*fb50*/  IADD3 R5, P0, RZ, -R6, RZ ;  /* 0x80000006ff057210 */ /* 0x000fe20007f1e0ff */
[----:B------:R-:W-:Y:S01]  /*fb60*/  ULDC UR7, c[0x0][0x150] ;  /* 0x0000540000077ab9 */ /* 0x000fe20000000800 */
[----:B0-----:R-:W-:Y:S01]  /*fb70*/  I2FP.F32.U32 R7, R12 ;  /* 0x0000000c00077245 */ /* 0x001fe20000201000 */
[----:B------:R-:W0:Y:S01]  /*fb80*/  LDC R19, c[0x0][0x144] ;  /* 0x00005100ff137b82 */ /* 0x000e220000000800 */
[----:B------:R-:W-:Y:S01]  /*fb90*/  ULDC.64 UR10, c[0x0][0x640] ;  /* 0x00019000000a7ab9 */ /* 0x000fe20000000a00 */
[----:B------:R-:W-:Y:S01]  /*fba0*/  IMAD.X R2, RZ, RZ, ~R2, P0 ;  /* 0x000000ffff027224 */ /* 0x000fe200000e0e02 */
[----:B------:R-:W-:-:S03]  /*fbb0*/  ISETP.NE.U32.AND P0, PT, RZ, UR10, PT ;  /* 0x0000000aff007c0c */ /* 0x000fc6000bf05070 */
[----:B------:R-:W-:Y:S01]  /*fbc0*/  IMAD R4, R2, UR8, RZ ;  /* 0x0000000802047c24 */ /* 0x000fe2000f8e02ff */
[----:B------:R-:W-:Y:S01]  /*fbd0*/  ISETP.NE.AND.EX P0, PT, RZ, UR11, PT, P0 ;  /* 0x0000000bff007c0c */ /* 0x000fe2000bf05300 */
[----:B------:R-:W-:Y:S01]  /*fbe0*/  IMAD.MOV.U32 R2, RZ, RZ, R16 ;  /* 0x000000ffff027224 */ /* 0x000fe200078e0010 */
[----:B------:R-:W2:Y:S03]  /*fbf0*/  LDC R13, c[0x0][0x148] ;  /* 0x00005200ff0d7b82 */ /* 0x000ea60000000800 */
[----:B------:R-:W-:Y:S01]  /*fc00*/  IMAD.WIDE.U32 R2, R5, UR8, R2 ;  /* 0x0000000805027c25 */ /* 0x000fe2000f8e0002 */
[----:B------:R-:W-:-:S03]  /*fc10*/  ULDC UR8, c[0x0][0x154] ;  /* 0x0000550000087ab9 */ /* 0x000fc60000000800 */
[----:B------:R-:W-:Y:S02]  /*fc20*/  IMAD R5, R5, UR9, R4 ;  /* 0x0000000905057c24 */ /* 0x000fe4000f8e0204 */
[----:B------:R-:W-:Y:S01]  /*fc30*/  FMUL R4, R7, UR7 ;  /* 0x0000000707047c20 */ /* 0x000fe20008400000 */
[----:B------:R-:W-:Y:S01]  /*fc40*/  ULDC UR7, c[0x0][0x618] ;  /* 0x0001860000077ab9 */ /* 0x000fe20000000800 */
[----:B------:R-:W-:Y:S01]  /*fc50*/  ULDC UR9, c[0x0][0x608] ;  /* 0x0001820000097ab9 */ /* 0x000fe20000000800 */
[----:B------:R-:W-:-:S03]  /*fc60*/  IMAD.IADD R3, R3, 0x1, R5 ;  /* 0x0000000103037824 */ /* 0x000fc600078e0205 */
[----:B------:R-:W3:Y:S02]  /*fc70*/  F2I.U32.TRUNC.NTZ R4, R4 ;  /* 0x0000000400047305 */ /* 0x000ee4000020f000 */
[----:B------:R-:W-:Y:S02]  /*fc80*/  SHF.R.U64 R7, R2, UR7, R3 ;  /* 0x0000000702077c19 */ /* 0x000fe40008001203 */
[----:B-1----:R-:W-:-:S05]  /*fc90*/  I2FP.F32.U32 R2, R10 ;  /* 0x0000000a00027245 */ /* 0x002fca0000201000 */
[----:B------:R-:W-:Y:S01]  /*fca0*/  FMUL R5, R2, UR8 ;  /* 0x0000000802057c20 */ /* 0x000fe20008400000 */
[----:B------:R-:W-:Y:S01]  /*fcb0*/  SHF.R.U32.HI R2, RZ, UR7, R3 ;  /* 0x00000007ff027c19 */ /* 0x000fe20008011603 */
[----:B------:R-:W-:Y:S02]  /*fcc0*/  ULDC UR7, c[0x0][0x658] ;  /* 0x0001960000077ab9 */ /* 0x000fe40000000800 */
[----:B------:R1:W4:Y:S01]  /*fcd0*/  F2I.U32.TRUNC.NTZ R16, R5 ;  /* 0x0000000500107305 */ /* 0x000322000020f000 */
[----:B------:R-:W-:Y:S01]  /*fce0*/  SHF.R.U64 R15, R7, UR9, R2 ;  /* 0x00000009070f7c19 */ /* 0x000fe20008001202 */
[----:B---3--:R-:W-:Y:S01]  /*fcf0*/  IMAD.MOV R4, RZ, RZ, -R4 ;  /* 0x000000ffff047224 */ /* 0x008fe200078e0a04 */
[----:B------:R-:W-:-:S03]  /*fd00*/  SHF.R.U32.HI R2, RZ, UR9, R2 ;  /* 0x00000009ff027c19 */ /* 0x000fc60008011602 */
[----:B0-----:R-:W-:Y:S01]  /*fd10*/  IMAD R12, R19, R4, R12 ;  /* 0x00000004130c7224 */ /* 0x001fe200078e020c */
[--C-:B------:R-:W-:Y:S02]  /*fd20*/  SHF.R.U64 R14, R15, UR7, R2.reuse ;  /* 0x000000070f0e7c19 */ /* 0x100fe40008001202 */
[----:B------:R-:W-:-:S03]  /*fd30*/  SHF.R.U32.HI R17, RZ, UR7, R2 ;  /* 0x00000007ff117c19 */ /* 0x000fc60008011602 */
[----:B------:R-:W-:Y:S02]  /*fd40*/  IMAD.MOV.U32 R2, RZ, RZ, R14 ;  /* 0x000000ffff027224 */ /* 0x000fe400078e000e */
[----:B------:R-:W-:Y:S01]  /*fd50*/  IMAD.MOV.U32 R3, RZ, RZ, R17 ;  /* 0x000000ffff037224 */ /* 0x000fe200078e0011 */
[----:B-12-4-:R-:W-:Y:S06]  /*fd60*/  @!P0 BRA `(.L_x_314) ;  /* 0x0000000000288947 */ /* 0x016fec0003800000 */
[----:B------:R-:W-:Y:S02]  /*fd70*/  ULDC UR7, c[0x0][0x64c] ;  /* 0x0001930000077ab9 */ /* 0x000fe40000000800 */
[----:B------:R-:W-:-:S05]  /*fd80*/  IADD3 R3, P0, R14, UR7, RZ ;  /* 0x000000070e037c10 */ /* 0x000fca000ff1e0ff */
[----:B------:R-:W-:-:S04]  /*fd90*/  IMAD.X R17, RZ, RZ, R17, P0 ;  /* 0x000000ffff117224 */ /* 0x000fc800000e0611 */
[----:B------:R-:W-:-:S04]  /*fda0*/  IMAD.WIDE.U32 R4, R17, UR10, RZ ;  /* 0x0000000a11047c25 */ /* 0x000fc8000f8e00ff */
[----:B------:R-:W-:-:S04]  /*fdb0*/  IMAD.WIDE.U32 R4, P0, R3, UR11, R4 ;  /* 0x0000000b03047c25 */ /* 0x000fc8000f800004 */
[----:B------:R-:W-:-:S04]  /*fdc0*/  IMAD.WIDE.U32 R2, R3, UR10, RZ ;  /* 0x0000000a03027c25 */ /* 0x000fc8000f8e00ff */
[----:B------:R-:W-:Y:S01]  /*fdd0*/  IMAD.MOV.U32 R2, RZ, RZ, R5 ;  /* 0x000000ffff027224 */ /* 0x000fe200078e0005 */
[----:B------:R-:W-:Y:S01]  /*fde0*/  IADD3 RZ, P1, R3, R4, RZ ;  /* 0x0000000403ff7210 */ /* 0x000fe20007f3e0ff */
[----:B------:R-:W-:-:S04]  /*fdf0*/  IMAD.X R3, RZ, RZ, RZ, P0 ;  /* 0x000000ffff037224 */ /* 0x000fc800000e06ff */
[----:B------:R-:W-:-:S08]  /*fe00*/  IMAD.WIDE.U32.X R2, R17, UR11, R2, P1 ;  /* 0x0000000b11027c25 */ /* 0x000fd000088e0402 */
.L_x_314:
[----:B------:R-:W-:Y:S01]  /*fe10*/  ULDC UR7, c[0x0][0x648] ;  /* 0x0001920000077ab9 */ /* 0x000fe20000000800 */
[----:B------:R-:W-:Y:S01]  /*fe20*/  LOP3.LUT R15, R15, UR6, RZ, 0xc0, !PT ;  /* 0x000000060f0f7c12 */ /* 0x000fe2000f8ec0ff */
[----:B------:R-:W-:Y:S01]  /*fe30*/  IMAD.MOV R16, RZ, RZ, -R16 ;  /* 0x000000ffff107224 */ /* 0x000fe200078e0a10 */
[----:B------:R-:W-:Y:S01]  /*fe40*/  SHF.R.U64 R2, R2, UR7, R3 ;  /* 0x0000000702027c19 */ /* 0x000fe20008001203 */
[----:B------:R-:W-:Y:S01]  /*fe50*/  ULDC UR7, c[0x0][0x638] ;  /* 0x00018e0000077ab9 */ /* 0x000fe20000000800 */
[----:B------:R-:W-:Y:S01]  /*fe60*/  LOP3.LUT R7, R7, UR4, RZ, 0xc0, !PT ;  /* 0x0000000407077c12 */ /* 0x000fe2000f8ec0ff */
[----:B------:R-:W-:Y:S01]  /*fe70*/  @P3 IMAD R12, R13, R16, R10 ;  /* 0x000000100d0c3224 */ /* 0x000fe200078e020a */
[----:B------:R-:W-:Y:S01]  /*fe80*/  ULDC UR8, c[0x0][0x610] ;  /* 0x0001840000087ab9 */ /* 0x000fe20000000800 */
[----:B------:R-:W-:Y:S02]  /*fe90*/  IMAD.MOV R3, RZ, RZ, -R2 ;  /* 0x000000ffff037224 */ /* 0x000fe400078e0a02 */
[----:B------:R-:W-:-:S02]  /*fea0*/  IMAD R5, R2, UR5, R15 ;  /* 0x0000000502057c24 */ /* 0x000fc4000f8e020f */
[----:B------:R-:W-:Y:S01]  /*feb0*/  IMAD R14, R3, UR7, R14 ;  /* 0x00000007030e7c24 */ /* 0x000fe2000f8e020e */
[----:B------:R-:W-:Y:S01]  /*fec0*/  ULDC UR7, c[0x0][0x600] ;  /* 0x0001800000077ab9 */ /* 0x000fe20000000800 */
[----:B------:R-:W-:Y:S02]  /*fed0*/  IMAD R5, R5, UR8, R12 ;  /* 0x0000000805057c24 */ /* 0x000fe4000f8e020c */
[----:B------:R-:W-:Y:S02]  /*fee0*/  IMAD R14, R14, UR7, R7 ;  /* 0x000000070e0e7c24 */ /* 0x000fe4000f8e0207 */
[----:B------:R-:W-:-:S03]  /*fef0*/  IMAD.MOV.U32 R2, RZ, RZ, 0x1 ;  /* 0x00000001ff027424 */ /* 0x000fc600078e00ff */
[----:B------:R-:W-:Y:S02]  /*ff00*/  SEL R7, R14, R5, !P3 ;  /* 0x000000050e077207 */ /* 0x000fe40005800000 */
[----:B------:R-:W-:-:S07]  /*ff10*/  SEL R5, R5, R14, !P3 ;  /* 0x0000000e05057207 */ /* 0x000fce0005800000 */
.L_x_312:
[----:B------:R-:W-:Y:S05]  /*ff20*/  BSYNC B1 ;  /* 0x0000000000017941 */ /* 0x000fea0003800000 */
.L_x_311:
[----:B------:R-:W-:-:S13]  /*ff30*/  LOP3.LUT P0, RZ, R2, 0xff, RZ, 0xc0, !PT ;  /* 0x000000ff02ff7812 */ /* 0x000fda000780c0ff */
[----:B------:R-:W-:Y:S05]  /*ff40*/  @P0 BRA `(.L_x_315) ;  /* 0xfffffff4001c0947 */ /* 0x000fea000383ffff */
[----:B------:R-:W-:Y:S05]  /*ff50*/  BSYNC B0 ;  /* 0x0000000000007941 */ /* 0x000fea0003800000 */
.L_x_304:
[----:B------:R-:W-:-:S03]  /*ff60*/  UMOV UR7, 0xffffffff ;  /* 0xffffffff00077882 */ /* 0x000fc60000000000 */
[----:B------:R-:W-:Y:S05]  /*ff70*/  BRA.DIV UR7, `(.L_x_316) ;  /* 0x0000000607dc7947 */ /* 0x000fea000b800000 */
[----:B------:R-:W-:-:S13]  /*ff80*/  ELECT P0, URZ, PT ;  /* 0x00000000003f782f */ /* 0x000fda0003800000 */
.L_x_335:
[----:B------:R-:W-:Y:S04]  /*ff90*/  BSSY B0, `(.L_x_317) ;  /* 0x0000059000007945 */ /* 0x000fe80003800000 */
[----:B------:R-:W-:Y:S05]  /*ffa0*/  @!P0 BRA `(.L_x_318) ;  /* 0x00000004005c8947 */ /* 0x000fea0003800000 */
[----:B------:R-:W-:-:S04]  /*ffb0*/  ULOP3.LUT UR7, UR13, 0x2, URZ, 0xfc, !UPT ;  /* 0x000000020d077892 */ /* 0x000fc8000f8efc3f */
[----:B------:R-:W-:-:S06]  /*ffc0*/  UISETP.NE.AND UP0, UPT, UR7, 0x3, UPT ;  /* 0x000000030700788c */ /* 0x000fcc000bf05270 */
[----:B------:R-:W-:-:S13]  /*ffd0*/  PLOP3.LUT P0, PT, PT, PT, UP0, 0x80, 0x0 ;  /* 0x000000000000781c */ /* 0x000fda0003f0f008 */
[----:B------:R-:W-:Y:S05]  /*ffe0*/  @!P0 BRA `(.L_x_319) ;  /* 0x0000000000048947 */ /* 0x000fea0003800000 */
[----:B------:R-:W-:Y:S01]  /*fff0*/  BPT.TRAP 0x1 ;  /* 0x000000040000795c */ /* 0x000fe20000300000 */
.L_x_319:
[----:B------:R-:W0:Y:S01]  /*10000*/  S2R R3, SR_CgaCtaId ;  /* 0x0000000000037919 */ /* 0x000e220000008800 */
[----:B------:R-:W-:Y:S02]  /*10010*/  MOV R2, 0x400 ;  /* 0x0000040000027802 */ /* 0x000fe40000000f00 */
[----:B------:R-:W-:Y:S02]  /*10020*/  SHF.L.U32 R4, R0, 0x1f, RZ ;  /* 0x0000001f00047819 */ /* 0x000fe400000006ff */
[----:B0-----:R-:W-:-:S05]  /*10030*/  LEA R2, R3, R2, 0x18 ;  /* 0x0000000203027211 */ /* 0x001fca00078ec0ff */
[----:B------:R-:W-:-:S04]  /*10040*/  VIADD R2, R2, 0x48 ;  /* 0x0000004802027836 */ /* 0x000fc80000000000 */
[C---:B------:R-:W-:Y:S02]  /*10050*/  IMAD R7, R9.reuse, 0x8, R2 ;  /* 0x0000000809077824 */ /* 0x040fe400078e0202 */
[----:B------:R-:W-:Y:S02]  /*10060*/  VIADD R9, R9, 0x1 ;  /* 0x0000000109097836 */ /* 0x000fe40000000000 */
[----:B------:R-:W0:Y:S03]  /*10070*/  SYNCS.PHASECHK.TRANS64.TRYWAIT P0, [R7+URZ], R4 ;  /* 0x00000004070075a7 */ /* 0x000e26000800017f */
[----:B------:R-:W-:-:S04]  /*10080*/  ISETP.NE.AND P1, PT, R9, 0x9, PT ;  /* 0x000000090900780c */ /* 0x000fc80003f25270 */
[----:B------:R-:W-:Y:S02]  /*10090*/  SEL R3, RZ, 0x1, P1 ;  /* 0x00000001ff037807 */ /* 0x000fe40000800000 */
[----:B------:R-:W-:Y:S02]  /*100a0*/  SEL R9, R9, RZ, P1 ;  /* 0x000000ff09097207 */ /* 0x000fe40000800000 */
[----:B------:R-:W-:-:S03]  /*100b0*/  LOP3.LUT R6, R0, R3, RZ, 0x3c, !PT ;  /* 0x0000000300067212 */ /* 0x000fc600078e3cff */
[----:B------:R-:W-:Y:S01]  /*100c0*/  IMAD R8, R9, 0x8, R2 ;  /* 0x0000000809087824 */ /* 0x000fe200078e0202 */
[----:B------:R-:W-:Y:S01]  /*100d0*/  SHF.L.U32 R5, R6, 0x1f, RZ ;  /* 0x0000001f06057819 */ /* 0x000fe200000006ff */
[----:B0-----:R-:W-:Y:S06]  /*100e0*/  @!P0 BRA `(.L_x_320) ;  /* 0x0000000400a08947 */ /* 0x001fec0003800000 */
.L_x_336:
[----:B------:R-:W1:Y:S01]  /*100f0*/  SYNCS.PHASECHK.TRANS64.TRYWAIT P0, [R8+URZ], R5 ;  /* 0x00000005080075a7 */ /* 0x000e62000800017f */
[----:B------:R-:W-:-:S05]  /*10100*/  VIADD R0, R9, 0x1 ;  /* 0x0000000109007836 */ /* 0x000fca0000000000 */
[----:B------:R-:W-:-:S04]  /*10110*/  ISETP.NE.AND P1, PT, R0, 0x9, PT ;  /* 0x000000090000780c */ /* 0x000fc80003f25270 */
[----:B------:R-:W-:Y:S02]  /*10120*/  SEL R3, RZ, 0x1, P1 ;  /* 0x00000001ff037807 */ /* 0x000fe40000800000 */
[----:B0-----:R-:W-:Y:S02]  /*10130*/  SEL R7, R0, RZ, P1 ;  /* 0x000000ff00077207 */ /* 0x001fe40000800000 */
[----:B------:R-:W-:-:S03]  /*10140*/  LOP3.LUT R6, R6, R3, RZ, 0x3c, !PT ;  /* 0x0000000306067212 */ /* 0x000fc600078e3cff */
[----:B------:R-:W-:Y:S01]  /*10150*/  IMAD R9, R7, 0x8, R2 ;  /* 0x0000000807097824 */ /* 0x000fe200078e0202 */
[----:B------:R-:W-:Y:S01]  /*10160*/  SHF.L.U32 R4, R6, 0x1f, RZ ;  /* 0x0000001f06047819 */ /* 0x000fe200000006ff */
[----:B-1----:R-:W-:Y:S06]  /*10170*/  @!P0 BRA `(.L_x_321) ;  /* 0x0000000400908947 */ /* 0x002fec0003800000 */
.L_x_337:
[----:B------:R-:W1:Y:S01]  /*10180*/  SYNCS.PHASECHK.TRANS64.TRYWAIT P0, [R9+URZ], R4 ;  /* 0x00000004090075a7 */ /* 0x000e62000800017f */
[----:B------:R-:W-:-:S05]  /*10190*/  VIADD R0, R7, 0x1 ;  /* 0x0000000107007836 */ /* 0x000fca0000000000 */
[----:B------:R-:W-:-:S04]  /*101a0*/  ISETP.NE.AND P1, PT, R0, 0x9, PT ;  /* 0x000000090000780c */ /* 0x000fc80003f25270 */
[----:B------:R-:W-:Y:S02]  /*101b0*/  SEL R3, RZ, 0x1, P1 ;  /* 0x00000001ff037807 */ /* 0x000fe40000800000 */
[----:B------:R-:W-:Y:S02]  /*101c0*/  SEL R7, R0, RZ, P1 ;  /* 0x000000ff00077207 */ /* 0x000fe40000800000 */
[----:B------:R-:W-:-:S03]  /*101d0*/  LOP3.LUT R6, R6, R3, RZ, 0x3c, !PT ;  /* 0x0000000306067212 */ /* 0x000fc600078e3cff */
[----:B0-----:R-:W-:Y:S01]  /*101e0*/  IMAD R8, R7, 0x8, R2 ;  /* 0x0000000807087824 */ /* 0x001fe200078e0202 */
[----:B------:R-:W-:Y:S01]  /*101f0*/  SHF.L.U32 R5, R6, 0x1f, RZ ;  /* 0x0000001f06057819 */ /* 0x000fe200000006ff */
[----:B-1----:R-:W-:Y:S06]  /*10200*/  @!P0 BRA `(.L_x_322) ;  /* 0x0000000400808947 */ /* 0x002fec0003800000 */
.L_x_338:
        /* <DEDUP_REMOVED lines=9> */
.L_x_339:
        /* <DEDUP_REMOVED lines=9> */
.L_x_340:
        /* <DEDUP_REMOVED lines=9> */
.L_x_341:
[----:B------:R-:W1:Y:S01]  /*103c0*/  SYNCS.PHASECHK.TRANS64.TRYWAIT P0, [R9+URZ], R4 ;  /* 0x00000004090075a7 */ /* 0x000e62000800017f */
[----:B------:R-:W-:-:S05]  /*103d0*/  VIADD R0, R7, 0x1 ;  /* 0x0000000107007836 */ /* 0x000fca0000000000 */
[----:B------:R-:W-:-:S04]  /*103e0*/  ISETP.NE.AND P1, PT, R0, 0x9, PT ;  /* 0x000000090000780c */ /* 0x000fc80003f25270 */
[----:B------:R-:W-:Y:S02]  /*103f0*/  SEL R3, RZ, 0x1, P1 ;  /* 0x00000001ff037807 */ /* 0x000fe40000800000 */
[----:B------:R-:W-:Y:S02]  /*10400*/  SEL R7, R0, RZ, P1 ;  /* 0x000000ff00077207 */ /* 0x000fe40000800000 */
[----:B------:R-:W-:-:S03]  /*10410*/  LOP3.LUT R11, R6, R3, RZ, 0x3c, !PT ;  /* 0x00000003060b7212 */ /* 0x000fc600078e3cff */
[----:B------:R-:W-:Y:S01]  /*10420*/  IMAD R6, R7, 0x8, R2 ;  /* 0x0000000807067824 */ /* 0x000fe200078e0202 */
[----:B0-----:R-:W-:Y:S01]  /*10430*/  SHF.L.U32 R5, R11, 0x1f, RZ ;  /* 0x0000001f0b057819 */ /* 0x001fe200000006ff */
[----:B-1----:R-:W-:Y:S06]  /*10440*/  @!P0 BRA `(.L_x_326) ;  /* 0x0000000400408947 */ /* 0x002fec0003800000 */
.L_x_342:
[----:B------:R-:W1:Y:S01]  /*10450*/  SYNCS.PHASECHK.TRANS64.TRYWAIT P0, [R6+URZ], R5 ;  /* 0x00000005060075a7 */ /* 0x000e62000800017f */
[----:B------:R-:W-:-:S05]  /*10460*/  VIADD R0, R7, 0x1 ;  /* 0x0000000107007836 */ /* 0x000fca0000000000 */
[----:B------:R-:W-:-:S04]  /*10470*/  ISETP.NE.AND P1, PT, R0, 0x9, PT ;  /* 0x000000090000780c */ /* 0x000fc80003f25270 */
[----:B0-----:R-:W-:Y:S02]  /*10480*/  SEL R4, RZ, 0x1, P1 ;  /* 0x00000001ff047807 */ /* 0x001fe40000800000 */
[----:B------:R-:W-:Y:S02]  /*10490*/  SEL R3, R0, RZ, P1 ;  /* 0x000000ff00037207 */ /* 0x000fe40000800000 */
[----:B------:R-:W-:Y:S01]  /*104a0*/  LOP3.LUT R0, R11, R4, RZ, 0x3c, !PT ;  /* 0x000000040b007212 */ /* 0x000fe200078e3cff */
[----:B-1----:R-:W-:Y:S06]  /*104b0*/  @!P0 BRA `(.L_x_327) ;  /* 0x0000000400388947 */ /* 0x002fec0003800000 */
.L_x_343:
[----:B------:R-:W-:Y:S01]  /*104c0*/  IMAD R3, R3, 0x8, R2 ;  /* 0x0000000803037824 */ /* 0x000fe200078e0202 */
[----:B------:R-:W-:-:S07]  /*104d0*/  SHF.L.U32 R0, R0, 0x1f, RZ ;  /* 0x0000001f00007819 */ /* 0x000fce00000006ff */
.L_x_328:
[----:B-1----:R1:W2:Y:S02]  /*104e0*/  SYNCS.PHASECHK.TRANS64.TRYWAIT P0, [R3+URZ], R0 ;  /* 0x00000000030075a7 */ /* 0x0022a4000800017f */
[----:B--2---:R-:W-:Y:S05]  /*104f0*/  @!P0 NANOSLEEP.SYNCS 0x989680 ;  /* 0x009896800000895d */ /* 0x004fea0003900000 */
[----:B------:R-:W2:Y:S02]  /*10500*/  @!P0 SYNCS.PHASECHK.TRANS64 P0, [R3+URZ], R0 ;  /* 0x00000000030085a7 */ /* 0x000ea4000800007f */
[----:B--2---:R-:W-:Y:S05]  /*10510*/  @!P0 BRA `(.L_x_328) ;  /* 0xfffffffc00f08947 */ /* 0x004fea000383ffff */
.L_x_318:
[----:B------:R-:W-:Y:S05]  /*10520*/  BSYNC B0 ;  /* 0x0000000000007941 */ /* 0x000fea0003800000 */
.L_x_317:
[----:B------:R-:W-:Y:S05]  /*10530*/  EXIT ;  /* 0x000000000000794d */ /* 0x000fea0003800000 */
.L_x_22:
[----:B-1----:R-:W-:-:S04]  /*10540*/  IMAD.U32 R3, RZ, RZ, UR6 ;  /* 0x00000006ff037e24 */ /* 0x002fc8000f8e00ff */
[----:B------:R1:W2:Y:S03]  /*10550*/  SYNCS.PHASECHK.TRANS64.TRYWAIT P1, [R3+URZ], R0 ;  /* 0x00000000030075a7 */ /* 0x0002a6000802017f */
[----:B--2---:R-:W-:Y:S05]  /*10560*/  @!P1 NANOSLEEP.SYNCS 0x989680 ;  /* 0x009896800000995d */ /* 0x004fea0003900000 */
[----:B------:R-:W2:Y:S02]  /*10570*/  @!P1 SYNCS.PHASECHK.TRANS64 P1, [R3+URZ], R0 ;  /* 0x00000000030095a7 */ /* 0x000ea4000802007f */
[----:B--2---:R-:W-:Y:S05]  /*10580*/  @!P1 BRA `(.L_x_22) ;  /* 0xfffffffc00ec9947 */ /* 0x004fea000383ffff */
[----:B------:R-:W-:Y:S05]  /*10590*/  BRA `(.L_x_21) ;  /* 0xffffff1800347947 */ /* 0x000fea000383ffff */
.L_x_28:
[----:B-----5:R1:W-:Y:S02]  /*105a0*/  STL [R1+0x8c], R0 ;  /* 0x00008c0001007387 */ /* 0x0203e40000100800 */
[----:B-1----:R-:W-:-:S04]  /*105b0*/  IMAD.U32 R0, RZ, RZ, UR9 ;  /* 0x00000009ff007e24 */ /* 0x002fc8000f8e00ff */
[----:B------:R1:W3:Y:S03]  /*105c0*/  SYNCS.PHASECHK.TRANS64.TRYWAIT P1, [R0+URZ], R229 ;  /* 0x000000e5000075a7 */ /* 0x0002e6000802017f */
[----:B---3--:R-:W-:Y:S05]  /*105d0*/  @!P1 NANOSLEEP.SYNCS 0x989680 ;  /* 0x009896800000995d */ /* 0x008fea0003900000 */
[----:B------:R1:W3:Y:S02]  /*105e0*/  @!P1 SYNCS.PHASECHK.TRANS64 P1, [R0+URZ], R229 ;  /* 0x000000e5000095a7 */ /* 0x0002e4000802007f */
[----:B-1----:R1:W5:Y:S02]  /*105f0*/  LDL.LU R0, [R1+0x8c] ;  /* 0x00008c0001007983 */ /* 0x0023640000300800 */
[----:B-1-3--:R-:W-:Y:S05]  /*10600*/  @!P1 BRA `(.L_x_28) ;  /* 0xfffffffc00e49947 */ /* 0x00afea000383ffff */
[----:B------:R-:W-:Y:S05]  /*10610*/  BRA `(.L_x_27) ;  /* 0xffffff2800a87947 */ /* 0x000fea000383ffff */
.L_x_305:
[----:B------:R-:W-:Y:S01]  /*10620*/  BSSY B1, `(.L_x_329) ;  /* 0x0000006000017945 */ /* 0x000fe20003800000 */
[----:B------:R-:W-:-:S07]  /*10630*/  IMAD.MOV.U32 R2, RZ, RZ, -0x1 ;  /* 0xffffffffff027424 */ /* 0x000fce00078e00ff */
[----:B------:R-:W-:Y:S05]  /*10640*/  WARPSYNC.COLLECTIVE R2, `(.L_x_330) ;  /* 0x00000000020c7348 */ /* 0x000fea0003c00000 */
[----:B------:R-:W-:Y:S02]  /*10650*/  ELECT P0, UR62, PT ;  /* 0x00000000003e782f */ /* 0x000fe40003800000 */
[----:B------:R-:W-:Y:S01]  /*10660*/  MOV R2, UR62 ;  /* 0x0000003e00027c02 */ /* 0x000fe20008000f00 */
[----:B------:R-:W-:Y:S10]  /*10670*/  ENDCOLLECTIVE ;  /* 0x000000000000791b */ /* 0x000ff40003800000 */
.L_x_330:
[----:B------:R-:W-:Y:S05]  /*10680*/  BSYNC B1 ;  /* 0x0000000000017941 */ /* 0x000fea0003800000 */
.L_x_329:
[----:B------:R-:W-:Y:S05]  /*10690*/  BRA `(.L_x_331) ;  /* 0xffffffec00547947 */ /* 0x000fea000383ffff */
.L_x_308:
[----:B0-----:R0:W2:Y:S02]  /*106a0*/  SYNCS.PHASECHK.TRANS64.TRYWAIT P0, [R13+URZ+0x48], R4 ;  /* 0x000048040d0075a7 */ /* 0x0010a4000800017f */
[----:B--2---:R-:W-:Y:S05]  /*106b0*/  @!P0 NANOSLEEP.SYNCS 0x989680 ;  /* 0x009896800000895d */ /* 0x004fea0003900000 */
[----:B------:R-:W2:Y:S02]  /*106c0*/  @!P0 SYNCS.PHASECHK.TRANS64 P0, [R13+URZ+0x48], R4 ;  /* 0x000048040d0085a7 */ /* 0x000ea4000800007f */
[----:B--2---:R-:W-:Y:S05]  /*106d0*/  @!P0 BRA `(.L_x_308) ;  /* 0xfffffffc00f08947 */ /* 0x004fea000383ffff */
[----:B------:R-:W-:Y:S05]  /*106e0*/  BRA `(.L_x_332) ;  /* 0xffffffec00987947 */ /* 0x000fea000383ffff */
.L_x_316:
[----:B------:R-:W-:Y:S01]  /*106f0*/  BSSY B0, `(.L_x_333) ;  /* 0x0000006000007945 */ /* 0x000fe20003800000 */
[----:B------:R-:W-:-:S07]  /*10700*/  IMAD.MOV.U32 R2, RZ, RZ, -0x1 ;  /* 0xffffffffff027424 */ /* 0x000fce00078e00ff */
[----:B------:R-:W-:Y:S05]  /*10710*/  WARPSYNC.COLLECTIVE R2, `(.L_x_334) ;  /* 0x00000000020c7348 */ /* 0x000fea0003c00000 */
[----:B------:R-:W-:Y:S02]  /*10720*/  ELECT P0, UR62, PT ;  /* 0x00000000003e782f */ /* 0x000fe40003800000 */
[----:B------:R-:W-:Y:S01]  /*10730*/  MOV R2, UR62 ;  /* 0x0000003e00027c02 */ /* 0x000fe20008000f00 */
[----:B------:R-:W-:Y:S10]  /*10740*/  ENDCOLLECTIVE ;  /* 0x000000000000791b */ /* 0x000ff40003800000 */
.L_x_334:
[----:B------:R-:W-:Y:S05]  /*10750*/  BSYNC B0 ;  /* 0x0000000000007941 */ /* 0x000fea0003800000 */
.L_x_333:
[----:B------:R-:W-:Y:S05]  /*10760*/  BRA `(.L_x_335) ;  /* 0xfffffff800087947 */ /* 0x000fea000383ffff */
.L_x_320:
[----:B0-----:R0:W1:Y:S02]  /*10770*/  SYNCS.PHASECHK.TRANS64.TRYWAIT P0, [R7+URZ], R4 ;  /* 0x00000004070075a7 */ /* 0x001064000800017f */
[----:B-1----:R-:W-:Y:S05]  /*10780*/  @!P0 NANOSLEEP.SYNCS 0x989680 ;  /* 0x009896800000895d */ /* 0x002fea0003900000 */
[----:B------:R-:W1:Y:S02]  /*10790*/  @!P0 SYNCS.PHASECHK.TRANS64 P0, [R7+URZ], R4 ;  /* 0x00000004070085a7 */ /* 0x000e64000800007f */
[----:B-1----:R-:W-:Y:S05]  /*107a0*/  @!P0 BRA `(.L_x_320) ;  /* 0xfffffffc00f08947 */ /* 0x002fea000383ffff */
[----:B------:R-:W-:Y:S05]  /*107b0*/  BRA `(.L_x_336) ;  /* 0xfffffff8004c7947 */ /* 0x000fea000383ffff */
.L_x_321:
[----:B0-----:R0:W1:Y:S02]  /*107c0*/  SYNCS.PHASECHK.TRANS64.TRYWAIT P0, [R8+URZ], R5 ;  /* 0x00000005080075a7 */ /* 0x001064000800017f */
[----:B-1----:R-:W-:Y:S05]  /*107d0*/  @!P0 NANOSLEEP.SYNCS 0x989680 ;  /* 0x009896800000895d */ /* 0x002fea0003900000 */
[----:B------:R-:W1:Y:S02]  /*107e0*/  @!P0 SYNCS.PHASECHK.TRANS64 P0, [R8+URZ], R5 ;  /* 0x00000005080085a7 */ /* 0x000e64000800007f */
[----:B-1----:R-:W-:Y:S05]  /*107f0*/  @!P0 BRA `(.L_x_321) ;  /* 0xfffffffc00f08947 */ /* 0x002fea000383ffff */
[----:B------:R-:W-:Y:S05]  /*10800*/  BRA `(.L_x_337) ;  /* 0xfffffff8005c7947 */ /* 0x000fea000383ffff */
.L_x_322:
[----:B0-----:R0:W1:Y:S02]  /*10810*/  SYNCS.PHASECHK.TRANS64.TRYWAIT P0, [R9+URZ], R4 ;  /* 0x00000004090075a7 */ /* 0x001064000800017f */
[----:B-1----:R-:W-:Y:S05]  /*10820*/  @!P0 NANOSLEEP.SYNCS 0x989680 ;  /* 0x009896800000895d */ /* 0x002fea0003900000 */
[----:B------:R-:W1:Y:S02]  /*10830*/  @!P0 SYNCS.PHASECHK.TRANS64 P0, [R9+URZ], R4 ;  /* 0x00000004090085a7 */ /* 0x000e64000800007f */
[----:B-1----:R-:W-:Y:S05]  /*10840*/  @!P0 BRA `(.L_x_322) ;  /* 0xfffffffc00f08947 */ /* 0x002fea000383ffff */
[----:B------:R-:W-:Y:S05]  /*10850*/  BRA `(.L_x_338) ;  /* 0xfffffff8006c7947 */ /* 0x000fea000383ffff */
.L_x_323:
[----:B0-----:R0:W1:Y:S02]  /*10860*/  SYNCS.PHASECHK.TRANS64.TRYWAIT P0, [R8+URZ], R5 ;  /* 0x00000005080075a7 */ /* 0x001064000800017f */
[----:B-1----:R-:W-:Y:S05]  /*10870*/  @!P0 NANOSLEEP.SYNCS 0x989680 ;  /* 0x009896800000895d */ /* 0x002fea0003900000 */
[----:B------:R-:W1:Y:S02]  /*10880*/  @!P0 SYNCS.PHASECHK.TRANS64 P0, [R8+URZ], R5 ;  /* 0x00000005080085a7 */ /* 0x000e64000800007f */
[----:B-1----:R-:W-:Y:S05]  /*10890*/  @!P0 BRA `(.L_x_323) ;  /* 0xfffffffc00f08947 */ /* 0x002fea000383ffff */
[----:B------:R-:W-:Y:S05]  /*108a0*/  BRA `(.L_x_339) ;  /* 0xfffffff8007c7947 */ /* 0x000fea000383ffff */
.L_x_324:
[----:B0-----:R0:W1:Y:S02]  /*108b0*/  SYNCS.PHASECHK.TRANS64.TRYWAIT P0, [R9+URZ], R4 ;  /* 0x00000004090075a7 */ /* 0x001064000800017f */
[----:B-1----:R-:W-:Y:S05]  /*108c0*/  @!P0 NANOSLEEP.SYNCS 0x989680 ;  /* 0x009896800000895d */ /* 0x002fea0003900000 */
[----:B------:R-:W1:Y:S02]  /*108d0*/  @!P0 SYNCS.PHASECHK.TRANS64 P0, [R9+URZ], R4 ;  /* 0x00000004090085a7 */ /* 0x000e64000800007f */
[----:B-1----:R-:W-:Y:S05]  /*108e0*/  @!P0 BRA `(.L_x_324) ;  /* 0xfffffffc00f08947 */ /* 0x002fea000383ffff */
[----:B------:R-:W-:Y:S05]  /*108f0*/  BRA `(.L_x_340) ;  /* 0xfffffff8008c7947 */ /* 0x000fea000383ffff */
.L_x_325:
[----:B0-----:R0:W1:Y:S02]  /*10900*/  SYNCS.PHASECHK.TRANS64.TRYWAIT P0, [R8+URZ], R5 ;  /* 0x00000005080075a7 */ /* 0x001064000800017f */
[----:B-1----:R-:W-:Y:S05]  /*10910*/  @!P0 NANOSLEEP.SYNCS 0x989680 ;  /* 0x009896800000895d */ /* 0x002fea0003900000 */
[----:B------:R-:W1:Y:S02]  /*10920*/  @!P0 SYNCS.PHASECHK.TRANS64 P0, [R8+URZ], R5 ;  /* 0x00000005080085a7 */ /* 0x000e64000800007f */
[----:B-1----:R-:W-:Y:S05]  /*10930*/  @!P0 BRA `(.L_x_325) ;  /* 0xfffffffc00f08947 */ /* 0x002fea000383ffff */
[----:B------:R-:W-:Y:S05]  /*10940*/  BRA `(.L_x_341) ;  /* 0xfffffff8009c7947 */ /* 0x000fea000383ffff */
.L_x_326:
[----:B0-----:R0:W1:Y:S02]  /*10950*/  SYNCS.PHASECHK.TRANS64.TRYWAIT P0, [R9+URZ], R4 ;  /* 0x00000004090075a7 */ /* 0x001064000800017f */
[----:B-1----:R-:W-:Y:S05]  /*10960*/  @!P0 NANOSLEEP.SYNCS 0x989680 ;  /* 0x009896800000895d */ /* 0x002fea0003900000 */
[----:B------:R-:W1:Y:S02]  /*10970*/  @!P0 SYNCS.PHASECHK.TRANS64 P0, [R9+URZ], R4 ;  /* 0x00000004090085a7 */ /* 0x000e64000800007f */
[----:B-1----:R-:W-:Y:S05]  /*10980*/  @!P0 BRA `(.L_x_326) ;  /* 0xfffffffc00f08947 */ /* 0x002fea000383ffff */
[----:B------:R-:W-:Y:S05]  /*10990*/  BRA `(.L_x_342) ;  /* 0xfffffff800ac7947 */ /* 0x000fea000383ffff */
.L_x_327:
[----:B0-----:R0:W1:Y:S02]  /*109a0*/  SYNCS.PHASECHK.TRANS64.TRYWAIT P0, [R6+URZ], R5 ;  /* 0x00000005060075a7 */ /* 0x001064000800017f */
[----:B-1----:R-:W-:Y:S05]  /*109b0*/  @!P0 NANOSLEEP.SYNCS 0x989680 ;  /* 0x009896800000895d */ /* 0x002fea0003900000 */
[----:B------:R-:W1:Y:S02]  /*109c0*/  @!P0 SYNCS.PHASECHK.TRANS64 P0, [R6+URZ], R5 ;  /* 0x00000005060085a7 */ /* 0x000e64000800007f */
[----:B-1----:R-:W-:Y:S05]  /*109d0*/  @!P0 BRA `(.L_x_327) ;  /* 0xfffffffc00f08947 */ /* 0x002fea000383ffff */
[----:B------:R-:W-:Y:S05]  /*109e0*/  BRA `(.L_x_343) ;  /* 0xfffffff800b47947 */ /* 0x000fea000383ffff */
.L_x_344:
[----:B------:R-:W-:-:S00]  /*109f0*/  BRA `(.L_x_344) ;  /* 0xfffffffc00fc7947 */ /* 0x000fc0000383ffff */
[----:B------:R-:W-:-:S00]  /*10a00*/  NOP ;  /* 0x0000000000007918 */ /* 0x000fc00000000000 */
[----:B------:R-:W-:-:S00]  /*10a10*/  NOP ;  /* 0x0000000000007918 */ /* 0x000fc00000000000 */
[----:B------:R-:W-:-:S00]  /*10a20*/  NOP ;  /* 0x0000000000007918 */ /* 0x000fc00000000000 */
[----:B------:R-:W-:-:S00]  /*10a30*/  NOP ;  /* 0x0000000000007918 */ /* 0x000fc00000000000 */
[----:B------:R-:W-:-:S00]  /*10a40*/  NOP ;  /* 0x0000000000007918 */ /* 0x000fc00000000000 */
[----:B------:R-:W-:-:S00]  /*10a50*/  NOP ;  /* 0x0000000000007918 */ /* 0x000fc00000000000 */
[----:B------:R-:W-:-:S00]  /*10a60*/  NOP ;  /* 0x0000000000007918 */ /* 0x000fc00000000000 */
[----:B------:R-:W-:-:S00]  /*10a70*/  NOP ;  /* 0x0000000000007918 */ /* 0x000fc00000000000 */
.L_x_345:


//--------------------- .nv.shared._ZN7cutlass13device_kernelINS_4gemm6kernel13GemmUniversalIN4cute5tupleIJiiiiEEENS1_10collective13CollectiveMmaINS1_37MainloopSm90TmaGmmaWarpSpecializedFP8ILi9ENS5_IJNS4_1CILi1EEENSA_ILi4EEESB_EEENS1_35KernelTmaWarpSpecializedCooperativeEEENS5_IJNSA_ILi128EEENSA_ILi256EEENSA_ILi64EEEEEENS_12float_e4m3_tENS5_IJlSB_lEEESK_SL_NS4_8TiledMMAINS4_8MMA_AtomIJNS4_4SM904GMMA31MMA_64x256x32_F32E4M3E4M3_SS_TNILNSP_7ScaleInE1ELSR_1EEEEEENS4_6LayoutINS5_IJNSA_ILi2EEESB_SB_EEENS5_IJSB_NSA_ILi0EEESX_EEEEENS5_IJNS4_10UnderscoreES10_S10_EEEEENS4_23SM90_TMA_LOAD_MULTICASTENS4_14ComposedLayoutINS4_7SwizzleILi2ELi4ELi3EEENS4_18smem_ptr_flag_bitsILi8EEENSU_INS5_IJNSA_ILi8EEESI_EEENS5_IJSI_SB_EEEEEEEvNS4_8identityENS4_13SM90_TMA_LOADES1D_vS1E_EENS_8epilogue10collective6detail29Sm90TmaWarpSpecializedAdapterINS1I_15DefaultEpilogueISK_SL_SL_NS1H_6thread17LinearCombinationISK_Li1EffLNS1M_9ScaleType4KindE0ELNS_15FloatRoundStyleE2ESK_EENS1_15EpilogueDefaultEEEEEvvEEEEvNT_6ParamsE --------------------------
	.section	.nv.shared._ZN7cutlass13device_kernelINS_4gemm6kernel13GemmUniversalIN4cute5tupleIJiiiiEEENS1_10collective13CollectiveMmaINS1_37MainloopSm90TmaGmmaWarpSpecializedFP8ILi9ENS5_IJNS4_1CILi1EEENSA_ILi4EEESB_EEENS1_35KernelTmaWarpSpecializedCooperativeEEENS5_IJNSA_ILi128EEENSA_ILi256EEENSA_ILi64EEEEEENS_12float_e4m3_tENS5_IJlSB_lEEESK_SL_NS4_8TiledMMAINS4_8MMA_AtomIJNS4_4SM904GMMA31MMA_64x256x32_F32E4M3E4M3_SS_TNILNSP_7ScaleInE1ELSR_1EEEEEENS4_6LayoutINS5_IJNSA_ILi2EEESB_SB_EEENS5_IJSB_NSA_ILi0EEESX_EEEEENS5_IJNS4_10UnderscoreES10_S10_EEEEENS4_23SM90_TMA_LOAD_MULTICASTENS4_14ComposedLayoutINS4_7SwizzleILi2ELi4ELi3EEENS4_18smem_ptr_flag_bitsILi8EEENSU_INS5_IJNSA_ILi8EEESI_EEENS5_IJSI_SB_EEEEEEEvNS4_8identityENS4_13SM90_TMA_LOADES1D_vS1E_EENS_8epilogue10collective6detail29Sm90TmaWarpSpecializedAdapterINS1I_15DefaultEpilogueISK_SL_SL_NS1H_6thread17LinearCombinationISK_Li1EffLNS1M_9ScaleType4KindE0ELNS_15FloatRoundStyleE2ESK_EENS1_15EpilogueDefaultEEEEEvvEEEEvNT_6ParamsE,"aw",@nobits
	.sectionflags	@""
	.align	16
	.zero		1024


//--------------------- .nv.shared.reserved.0     --------------------------
	.section	.nv.shared.reserved.0,"aw",@nobits
	.weak		__nv_reservedSMEM_offset_0_alias
	.size		__nv_reservedSMEM_offset_0_alias, 0, 0
	.other		__nv_reservedSMEM_offset_0_alias,@"STO_CUDA_RESERVED_SHARED STV_DEFAULT"
__nv_reservedSMEM_offset_0_alias:
	.zero		0


//--------------------- .nv.global                --------------------------
	.section	.nv.global,"aw",@nobits
.nv.global:
	.type		_ZN40_INTERNAL_5f464a52_4_k_cu_1d565c4d_196234cute1_E,@object
	.size		_ZN40_INTERNAL_5f464a52_4_k_cu_1d565c4d_196234cute1_E,(_ZN40_INTERNAL_5f464a52_4_k_cu_1d565c4d_196234cuda3std3__45__cpo6cbeginE - _ZN40_INTERNAL_5f464a52_4_k_cu_1d565c4d_196234cute1_E)
_ZN40_INTERNAL_5f464a52_4_k_cu_1d565c4d_196234cute1_E:
	.zero		1
	.type		_ZN40_INTERNAL_5f464a52_4_k_cu_1d565c4d_196234cuda3std3__45__cpo6cbeginE,@object
	.size		_ZN40_INTERNAL_5f464a52_4_k_cu_1d565c4d_196234cuda3std3__45__cpo6cbeginE,(_ZN40_INTERNAL_5f464a52_4_k_cu_1d565c4d_196234cuda3std3__48in_placeE - _ZN40_INTERNAL_5f464a52_4_k_cu_1d565c4d_196234cuda3std3__45__cpo6cbeginE)
_ZN40_INTERNAL_5f464a52_4_k_cu_1d565c4d_196234cuda3std3__45__cpo6cbeginE:
	.zero		1
	.type		_ZN40_INTERNAL_5f464a52_4_k_cu_1d565c4d_196234cuda3std3__48in_placeE,@object
	.size		_ZN40_INTERNAL_5f464a52_4_k_cu_1d565c4d_196234cuda3std3__48in_placeE,(_ZN40_INTERNAL_5f464a52_4_k_cu_1d565c4d_196234cuda3std6ranges3__45__cpo9iter_moveE - _ZN40_INTERNAL_5f464a52_4_k_cu_1d565c4d_196234cuda3std3__48in_placeE)
_ZN40_INTERNAL_5f464a52_4_k_cu_1d565c4d_196234cuda3std3__48in_placeE:
	.zero		1
	.type		_ZN40_INTERNAL_5f464a52_4_k_cu_1d565c4d_196234cuda3std6ranges3__45__cpo9iter_moveE,@object
	.size		_ZN40_INTERNAL_5f464a52_4_k_cu_1d565c4d_196234cuda3std6ranges3__45__cpo9iter_moveE,(_ZN40_INTERNAL_5f464a52_4_k_cu_1d565c4d_196234cuda3std3__45__cpo5beginE - _ZN40_INTERNAL_5f464a52_4_k_cu_1d565c4d_196234cuda3std6ranges3__45__cpo9iter_moveE)
_ZN40_INTERNAL_5f464a52_4_k_cu_1d565c4d_196234cuda3std6ranges3__45__cpo9iter_moveE:
	.zero		1
	.type		_ZN40_INTERNAL_5f464a52_4_k_cu_1d565c4d_196234cuda3std3__45__cpo5beginE,@object
	.size		_ZN40_INTERNAL_5f464a52_4_k_cu_1d565c4d_196234cuda3std3__45__cpo5beginE,(_ZN40_INTERNAL_5f464a52_4_k_cu_1d565c4d_196234cuda3std3__442_GLOBAL__N__5f464a52_4_k_cu_1d565c4d_196236ignoreE - _ZN40_INTERNAL_5f464a52_4_k_cu_1d565c4d_196234cuda3std3__45__cpo5beginE)
_ZN40_INTERNAL_5f464a52_4_k_cu_1d565c4d_196234cuda3std3__45__cpo5beginE:
	.zero		1
	.type		_ZN40_INTERNAL_5f464a52_4_k_cu_1d565c4d_196234cuda3std3__442_GLOBAL__N__5f464a52_4_k_cu_1d565c4d_196236ignoreE,@object
	.size		_ZN40_INTERNAL_5f464a52_4_k_cu_1d565c4d_196234cuda3std3__442_GLOBAL__N__5f464a52_4_k_cu_1d565c4d_196236ignoreE,(_ZN40_INTERNAL_5f464a52_4_k_cu_1d565c4d_196234cute7productE - _ZN40_INTERNAL_5f464a52_4_k_cu_1d565c4d_196234cuda3std3__442_GLOBAL__N__5f464a52_4_k_cu_1d565c4d_196236ignoreE)
_ZN40_INTERNAL_5f464a52_4_k_cu_1d565c4d_196234cuda3std3__442_GLOBAL__N__5f464a52_4_k_cu_1d565c4d_196236ignoreE:
	.zero		1
	.type		_ZN40_INTERNAL_5f464a52_4_k_cu_1d565c4d_196234cute7productE,@object
	.size		_ZN40_INTERNAL_5f464a52_4_k_cu_1d565c4d_196234cute7productE,(_ZN40_INTERNAL_5f464a52_4_k_cu_1d565c4d_196234cuda3std3__45__cpo3endE - _ZN40_INTERNAL_5f464a52_4_k_cu_1d565c4d_196234cute7productE)
_ZN40_INTERNAL_5f464a52_4_k_cu_1d565c4d_196234cute7productE:
	.zero		1
	.type		_ZN40_INTERNAL_5f464a52_4_k_cu_1d565c4d_196234cuda3std3__45__cpo3endE,@object
	.size		_ZN40_INTERNAL_5f464a52_4_k_cu_1d565c4d_196234cuda3std3__45__cpo3endE,(_ZN40_INTERNAL_5f464a52_4_k_cu_1d565c4d_196234cuda3std3__419piecewise_constructE - _ZN40_INTERNAL_5f464a52_4_k_cu_1d565c4d_196234cuda3std3__45__cpo3endE)
_ZN40_INTERNAL_5f464a52_4_k_cu_1d565c4d_196234cuda3std3__45__cpo3endE:
	.zero		1
	.type		_ZN40_INTERNAL_5f464a52_4_k_cu_1d565c4d_196234cuda3std3__419piecewise_constructE,@object
	.size		_ZN40_INTERNAL_5f464a52_4_k_cu_1d565c4d_196234cuda3std3__419piecewise_constructE,(_ZN40_INTERNAL_5f464a52_4_k_cu_1d565c4d_196234cuda3std3__45__cpo4cendE - _ZN40_INTERNAL_5f464a52_4_k_cu_1d565c4d_196234cuda3std3__419piecewise_constructE)
_ZN40_INTERNAL_5f464a52_4_k_cu_1d565c4d_196234cuda3std3__419piecewise_constructE:
	.zero		1
	.type		_ZN40_INTERNAL_5f464a52_4_k_cu_1d565c4d_196234cuda3std3__45__cpo4cendE,@object
	.size		_ZN40_INTERNAL_5f464a52_4_k_cu_1d565c4d_196234cuda3std3__45__cpo4cendE,(_ZN40_INTERNAL_5f464a52_4_k_cu_1d565c4d_196234cuda3std6ranges3__45__cpo4swapE - _ZN40_INTERNAL_5f464a52_4_k_cu_1d565c4d_196234cuda3std3__45__cpo4cendE)
_ZN40_INTERNAL_5f464a52_4_k_cu_1d565c4d_196234cuda3std3__45__cpo4cendE:
	.zero		1
	.type		_ZN40_INTERNAL_5f464a52_4_k_cu_1d565c4d_196234cuda3std6ranges3__45__cpo4swapE,@object
	.size		_ZN40_INTERNAL_5f464a52_4_k_cu_1d565c4d_196234cuda3std6ranges3__45__cpo4swapE,(.L_7 - _ZN40_INTERNAL_5f464a52_4_k_cu_1d565c4d_196234cuda3std6ranges3__45__cpo4swapE)
_ZN40_INTERNAL_5f464a52_4_k_cu_1d565c4d_196234cuda3std6ranges3__45__cpo4swapE:
	.zero		1
.L_7:


//--------------------- .nv.constant0._ZN7cutlass13device_kernelINS_4gemm6kernel13GemmUniversalIN4cute5tupleIJiiiiEEENS1_10collective13CollectiveMmaINS1_37MainloopSm90TmaGmmaWarpSpecializedFP8ILi9ENS5_IJNS4_1CILi1EEENSA_ILi4EEESB_EEENS1_35KernelTmaWarpSpecializedCooperativeEEENS5_IJNSA_ILi128EEENSA_ILi256EEENSA_ILi64EEEEEENS_12float_e4m3_tENS5_IJlSB_lEEESK_SL_NS4_8TiledMMAINS4_8MMA_AtomIJNS4_4SM904GMMA31MMA_64x256x32_F32E4M3E4M3_SS_TNILNSP_7ScaleInE1ELSR_1EEEEEENS4_6LayoutINS5_IJNSA_ILi2EEESB_SB_EEENS5_IJSB_NSA_ILi0EEESX_EEEEENS5_IJNS4_10UnderscoreES10_S10_EEEEENS4_23SM90_TMA_LOAD_MULTICASTENS4_14ComposedLayoutINS4_7SwizzleILi2ELi4ELi3EEENS4_18smem_ptr_flag_bitsILi8EEENSU_INS5_IJNSA_ILi8EEESI_EEENS5_IJSI_SB_EEEEEEEvNS4_8identityENS4_13SM90_TMA_LOADES1D_vS1E_EENS_8epilogue10collective6detail29Sm90TmaWarpSpecializedAdapterINS1I_15DefaultEpilogueISK_SL_SL_NS1H_6thread17LinearCombinationISK_Li1EffLNS1M_9ScaleType4KindE0ELNS_15FloatRoundStyleE2ESK_EENS1_15EpilogueDefaultEEEEEvvEEEEvNT_6ParamsE --------------------------
	.section	.nv.constant0._ZN7cutlass13device_kernelINS_4gemm6kernel13GemmUniversalIN4cute5tupleIJiiiiEEENS1_10collective13CollectiveMmaINS1_37MainloopSm90TmaGmmaWarpSpecializedFP8ILi9ENS5_IJNS4_1CILi1EEENSA_ILi4EEESB_EEENS1_35KernelTmaWarpSpecializedCooperativeEEENS5_IJNSA_ILi128EEENSA_ILi256EEENSA_ILi64EEEEEENS_12float_e4m3_tENS5_IJlSB_lEEESK_SL_NS4_8TiledMMAINS4_8MMA_AtomIJNS4_4SM904GMMA31MMA_64x256x32_F32E4M3E4M3_SS_TNILNSP_7ScaleInE1ELSR_1EEEEEENS4_6LayoutINS5_IJNSA_ILi2EEESB_SB_EEENS5_IJSB_NSA_ILi0EEESX_EEEEENS5_IJNS4_10UnderscoreES10_S10_EEEEENS4_23SM90_TMA_LOAD_MULTICASTENS4_14ComposedLayoutINS4_7SwizzleILi2ELi4ELi3EEENS4_18smem_ptr_flag_bitsILi8EEENSU_INS5_IJNSA_ILi8EEESI_EEENS5_IJSI_SB_EEEEEEEvNS4_8identityENS4_13SM90_TMA_LOADES1D_vS1E_EENS_8epilogue10collective6detail29Sm90TmaWarpSpecializedAdapterINS1I_15DefaultEpilogueISK_SL_SL_NS1H_6thread17LinearCombinationISK_Li1EffLNS1M_9ScaleType4KindE0ELNS_15FloatRoundStyleE2ESK_EENS1_15EpilogueDefaultEEEEEvvEEEEvNT_6ParamsE,"a",@progbits
	.sectionflags	@""
	.align	4
.nv.constant0._ZN7cutlass13device_kernelINS_4gemm6kernel13GemmUniversalIN4cute5tupleIJiiiiEEENS1_10collective13CollectiveMmaINS1_37MainloopSm90TmaGmmaWarpSpecializedFP8ILi9ENS5_IJNS4_1CILi1EEENSA_ILi4EEESB_EEENS1_35KernelTmaWarpSpecializedCooperativeEEENS5_IJNSA_ILi128EEENSA_ILi256EEENSA_ILi64EEEEEENS_12float_e4m3_tENS5_IJlSB_lEEESK_SL_NS4_8TiledMMAINS4_8MMA_AtomIJNS4_4SM904GMMA31MMA_64x256x32_F32E4M3E4M3_SS_TNILNSP_7ScaleInE1ELSR_1EEEEEENS4_6LayoutINS5_IJNSA_ILi2EEESB_SB_EEENS5_IJSB_NSA_ILi0EEESX_EEEEENS5_IJNS4_10UnderscoreES10_S10_EEEEENS4_23SM90_TMA_LOAD_MULTICASTENS4_14ComposedLayoutINS4_7SwizzleILi2ELi4ELi3EEENS4_18smem_ptr_flag_bitsILi8EEENSU_INS5_IJNSA_ILi8EEESI_EEENS5_IJSI_SB_EEEEEEEvNS4_8identityENS4_13SM90_TMA_LOADES1D_vS1E_EENS_8epilogue10collective6detail29Sm90TmaWarpSpecializedAdapterINS1I_15DefaultEpilogueISK_SL_SL_NS1H_6thread17LinearCombinationISK_Li1EffLNS1M_9ScaleType4KindE0ELNS_15FloatRoundStyleE2ESK_EENS1_15EpilogueDefaultEEEEEvvEEEEvNT_6ParamsE:
	.zero		1664


//--------------------- SYMBOLS --------------------------

	.type		.nv.reservedSmem.offset0,@object
	.size		.nv.reservedSmem.offset0,0x4
